	.target	sm_90a

	.elftype	@"ET_EXEC"


//--------------------- .note.nv.tkinfo           --------------------------
	.section	.note.nv.tkinfo,"",@"SHT_NOTE"
	.sectionflags	@"SHF_NOTE_NV_TKINFO"
	.tkinfo
        /*0018*/ 	.word	0x00000002
        /*0030*/ 	.string	""
        /*0030*/ 	.string	"ptxas"
        /*0030*/ 	.string	"Cuda compilation tools, release 13.0, V13.0.88"
        /*0030*/ 	.string	"Build cuda_13.0.r13.0/compiler.36424714_0"
        /*0030*/ 	.string	"-arch sm_90a -m 64 "



//--------------------- .note.nv.cuinfo           --------------------------
	.section	.note.nv.cuinfo,"",@"SHT_NOTE"
	.sectionflags	@"SHF_NOTE_NV_CUINFO"
        /*0018*/ 	.short	0x0002
        /*001a*/ 	.short	0x005a
        /*001c*/ 	.short	0x0082
	.zero		2


//--------------------- .nv.info                  --------------------------
	.section	.nv.info,"",@"SHT_CUDA_INFO"
	.align	4


	//----- nvinfo : EIATTR_REGCOUNT
	.align		4
        /*0000*/ 	.byte	0x04, 0x2f
        /*0002*/ 	.short	(.L_18 - .L_17)
	.align		4
.L_17:
        /*0004*/ 	.word	index@(_ZN7cutlass13device_kernelINS_4gemm6kernel13GemmUniversalIN4cute5tupleIJiiiiEEENS1_10collective13CollectiveMmaINS1_34MainloopSm90TmaGmmaWarpSpecializedILi8ENS5_IJNS4_1CILi1EEESB_SB_EEENS1_35KernelTmaWarpSpecializedCooperativeEEENS5_IJNSA_ILi128EEENSA_ILi64EEESG_EEENS_10bfloat16_tENS5_IJlSB_lEEESI_SJ_NS4_8TiledMMAINS4_8MMA_AtomIJNS4_4SM904GMMA27MMA_64x64x16_F32BF16BF16_SSILNSN_5MajorE0ELSP_0ELNSN_7ScaleInE1ELSQ_1EEEEEENS4_6LayoutINS5_IJNSA_ILi2EEESB_SB_EEENS5_IJSB_NSA_ILi0EEESW_EEEEENS5_IJNS4_10UnderscoreESZ_SZ_EEEEENS4_13SM90_TMA_LOADENS4_14ComposedLayoutINS4_7SwizzleILi3ELi4ELi3EEENS4_18smem_ptr_flag_bitsILi16EEENST_INS5_IJNSA_ILi8EEESG_EEENS5_IJSG_SB_EEEEEEEvNS4_8identityES12_S1C_vS1D_EENS_8epilogue10collective18CollectiveEpilogueINS1F_22Sm90TmaWarpSpecializedILi3ELi2ELi16ELb1ELb0EEEJSH_NS5_IJSF_NSA_ILi32EEEEEESI_SJ_SI_SJ_NS1F_6fusion15FusionCallbacksIS1J_NS1M_13LinCombEltActINS1F_6thread4ReLuESI_fSI_fLNS_15FloatRoundStyleE2EEESH_S1L_JEEES12_NS13_INS14_ILi2ELi4ELi3EEES17_NST_INS5_IJS18_S1K_EEENS5_IJS1K_SB_EEEEEEENS4_17SM75_U32x4_LDSM_NENS4_14SM90_TMA_STOREES1Y_NS4_17SM90_U32x4_STSM_NENS4_9Copy_AtomIJS21_NS_6half_tEEEEvEEEvvEEEEvNT_6ParamsE)
        /*0008*/ 	.word	0x000000a8


	//----- nvinfo : EIATTR_FRAME_SIZE
	.align		4
.L_18:
        /*000c*/ 	.byte	0x04, 0x11
        /*000e*/ 	.short	(.L_20 - .L_19)
	.align		4
.L_19:
        /*0010*/ 	.word	index@(_ZN7cutlass13device_kernelINS_4gemm6kernel13GemmUniversalIN4cute5tupleIJiiiiEEENS1_10collective13CollectiveMmaINS1_34MainloopSm90TmaGmmaWarpSpecializedILi8ENS5_IJNS4_1CILi1EEESB_SB_EEENS1_35KernelTmaWarpSpecializedCooperativeEEENS5_IJNSA_ILi128EEENSA_ILi64EEESG_EEENS_10bfloat16_tENS5_IJlSB_lEEESI_SJ_NS4_8TiledMMAINS4_8MMA_AtomIJNS4_4SM904GMMA27MMA_64x64x16_F32BF16BF16_SSILNSN_5MajorE0ELSP_0ELNSN_7ScaleInE1ELSQ_1EEEEEENS4_6LayoutINS5_IJNSA_ILi2EEESB_SB_EEENS5_IJSB_NSA_ILi0EEESW_EEEEENS5_IJNS4_10UnderscoreESZ_SZ_EEEEENS4_13SM90_TMA_LOADENS4_14ComposedLayoutINS4_7SwizzleILi3ELi4ELi3EEENS4_18smem_ptr_flag_bitsILi16EEENST_INS5_IJNSA_ILi8EEESG_EEENS5_IJSG_SB_EEEEEEEvNS4_8identityES12_S1C_vS1D_EENS_8epilogue10collective18CollectiveEpilogueINS1F_22Sm90TmaWarpSpecializedILi3ELi2ELi16ELb1ELb0EEEJSH_NS5_IJSF_NSA_ILi32EEEEEESI_SJ_SI_SJ_NS1F_6fusion15FusionCallbacksIS1J_NS1M_13LinCombEltActINS1F_6thread4ReLuESI_fSI_fLNS_15FloatRoundStyleE2EEESH_S1L_JEEES12_NS13_INS14_ILi2ELi4ELi3EEES17_NST_INS5_IJS18_S1K_EEENS5_IJS1K_SB_EEEEEEENS4_17SM75_U32x4_LDSM_NENS4_14SM90_TMA_STOREES1Y_NS4_17SM90_U32x4_STSM_NENS4_9Copy_AtomIJS21_NS_6half_tEEEEvEEEvvEEEEvNT_6ParamsE)
        /*0014*/ 	.word	0x00000000


	//----- nvinfo : EIATTR_MIN_STACK_SIZE
	.align		4
.L_20:
        /*0018*/ 	.byte	0x04, 0x12
        /*001a*/ 	.short	(.L_22 - .L_21)
	.align		4
.L_21:
        /*001c*/ 	.word	index@(_ZN7cutlass13device_kernelINS_4gemm6kernel13GemmUniversalIN4cute5tupleIJiiiiEEENS1_10collective13CollectiveMmaINS1_34MainloopSm90TmaGmmaWarpSpecializedILi8ENS5_IJNS4_1CILi1EEESB_SB_EEENS1_35KernelTmaWarpSpecializedCooperativeEEENS5_IJNSA_ILi128EEENSA_ILi64EEESG_EEENS_10bfloat16_tENS5_IJlSB_lEEESI_SJ_NS4_8TiledMMAINS4_8MMA_AtomIJNS4_4SM904GMMA27MMA_64x64x16_F32BF16BF16_SSILNSN_5MajorE0ELSP_0ELNSN_7ScaleInE1ELSQ_1EEEEEENS4_6LayoutINS5_IJNSA_ILi2EEESB_SB_EEENS5_IJSB_NSA_ILi0EEESW_EEEEENS5_IJNS4_10UnderscoreESZ_SZ_EEEEENS4_13SM90_TMA_LOADENS4_14ComposedLayoutINS4_7SwizzleILi3ELi4ELi3EEENS4_18smem_ptr_flag_bitsILi16EEENST_INS5_IJNSA_ILi8EEESG_EEENS5_IJSG_SB_EEEEEEEvNS4_8identityES12_S1C_vS1D_EENS_8epilogue10collective18CollectiveEpilogueINS1F_22Sm90TmaWarpSpecializedILi3ELi2ELi16ELb1ELb0EEEJSH_NS5_IJSF_NSA_ILi32EEEEEESI_SJ_SI_SJ_NS1F_6fusion15FusionCallbacksIS1J_NS1M_13LinCombEltActINS1F_6thread4ReLuESI_fSI_fLNS_15FloatRoundStyleE2EEESH_S1L_JEEES12_NS13_INS14_ILi2ELi4ELi3EEES17_NST_INS5_IJS18_S1K_EEENS5_IJS1K_SB_EEEEEEENS4_17SM75_U32x4_LDSM_NENS4_14SM90_TMA_STOREES1Y_NS4_17SM90_U32x4_STSM_NENS4_9Copy_AtomIJS21_NS_6half_tEEEEvEEEvvEEEEvNT_6ParamsE)
        /*0020*/ 	.word	0x00000000
.L_22:


//--------------------- .nv.compat                --------------------------
	.section	.nv.compat,"",@"SHT_CUDA_COMPAT_INFO"
	.align	4
        /*0000*/ 	.byte	0x02, 0x09, 0x01, 0x00, 0x02, 0x02, 0x04, 0x00, 0x02, 0x05, 0x05, 0x00, 0x03, 0x07, 0x01, 0x01
        /*0010*/ 	.byte	0x02, 0x03, 0x01, 0x00, 0x02, 0x06, 0x01, 0x00, 0x04, 0x0b, 0x08, 0x00, 0x00, 0x00, 0x00, 0x00
        /*0020*/ 	.byte	0x00, 0x00, 0x00, 0x00


//--------------------- .nv.info._ZN7cutlass13device_kernelINS_4gemm6kernel13GemmUniversalIN4cute5tupleIJiiiiEEENS1_10collective13CollectiveMmaINS1_34MainloopSm90TmaGmmaWarpSpecializedILi8ENS5_IJNS4_1CILi1EEESB_SB_EEENS1_35KernelTmaWarpSpecializedCooperativeEEENS5_IJNSA_ILi128EEENSA_ILi64EEESG_EEENS_10bfloat16_tENS5_IJlSB_lEEESI_SJ_NS4_8TiledMMAINS4_8MMA_AtomIJNS4_4SM904GMMA27MMA_64x64x16_F32BF16BF16_SSILNSN_5MajorE0ELSP_0ELNSN_7ScaleInE1ELSQ_1EEEEEENS4_6LayoutINS5_IJNSA_ILi2EEESB_SB_EEENS5_IJSB_NSA_ILi0EEESW_EEEEENS5_IJNS4_10UnderscoreESZ_SZ_EEEEENS4_13SM90_TMA_LOADENS4_14ComposedLayoutINS4_7SwizzleILi3ELi4ELi3EEENS4_18smem_ptr_flag_bitsILi16EEENST_INS5_IJNSA_ILi8EEESG_EEENS5_IJSG_SB_EEEEEEEvNS4_8identityES12_S1C_vS1D_EENS_8epilogue10collective18CollectiveEpilogueINS1F_22Sm90TmaWarpSpecializedILi3ELi2ELi16ELb1ELb0EEEJSH_NS5_IJSF_NSA_ILi32EEEEEESI_SJ_SI_SJ_NS1F_6fusion15FusionCallbacksIS1J_NS1M_13LinCombEltActINS1F_6thread4ReLuESI_fSI_fLNS_15FloatRoundStyleE2EEESH_S1L_JEEES12_NS13_INS14_ILi2ELi4ELi3EEES17_NST_INS5_IJS18_S1K_EEENS5_IJS1K_SB_EEEEEEENS4_17SM75_U32x4_LDSM_NENS4_14SM90_TMA_STOREES1Y_NS4_17SM90_U32x4_STSM_NENS4_9Copy_AtomIJS21_NS_6half_tEEEEvEEEvvEEEEvNT_6ParamsE --------------------------
	.section	.nv.info._ZN7cutlass13device_kernelINS_4gemm6kernel13GemmUniversalIN4cute5tupleIJiiiiEEENS1_10collective13CollectiveMmaINS1_34MainloopSm90TmaGmmaWarpSpecializedILi8ENS5_IJNS4_1CILi1EEESB_SB_EEENS1_35KernelTmaWarpSpecializedCooperativeEEENS5_IJNSA_ILi128EEENSA_ILi64EEESG_EEENS_10bfloat16_tENS5_IJlSB_lEEESI_SJ_NS4_8TiledMMAINS4_8MMA_AtomIJNS4_4SM904GMMA27MMA_64x64x16_F32BF16BF16_SSILNSN_5MajorE0ELSP_0ELNSN_7ScaleInE1ELSQ_1EEEEEENS4_6LayoutINS5_IJNSA_ILi2EEESB_SB_EEENS5_IJSB_NSA_ILi0EEESW_EEEEENS5_IJNS4_10UnderscoreESZ_SZ_EEEEENS4_13SM90_TMA_LOADENS4_14ComposedLayoutINS4_7SwizzleILi3ELi4ELi3EEENS4_18smem_ptr_flag_bitsILi16EEENST_INS5_IJNSA_ILi8EEESG_EEENS5_IJSG_SB_EEEEEEEvNS4_8identityES12_S1C_vS1D_EENS_8epilogue10collective18CollectiveEpilogueINS1F_22Sm90TmaWarpSpecializedILi3ELi2ELi16ELb1ELb0EEEJSH_NS5_IJSF_NSA_ILi32EEEEEESI_SJ_SI_SJ_NS1F_6fusion15FusionCallbacksIS1J_NS1M_13LinCombEltActINS1F_6thread4ReLuESI_fSI_fLNS_15FloatRoundStyleE2EEESH_S1L_JEEES12_NS13_INS14_ILi2ELi4ELi3EEES17_NST_INS5_IJS18_S1K_EEENS5_IJS1K_SB_EEEEEEENS4_17SM75_U32x4_LDSM_NENS4_14SM90_TMA_STOREES1Y_NS4_17SM90_U32x4_STSM_NENS4_9Copy_AtomIJS21_NS_6half_tEEEEvEEEvvEEEEvNT_6ParamsE,"",@"SHT_CUDA_INFO"
	.sectionflags	@""
	.align	4


	//----- nvinfo : EIATTR_CUDA_API_VERSION
	.align		4
        /*0000*/ 	.byte	0x04, 0x37
        /*0002*/ 	.short	(.L_24 - .L_23)
.L_23:
        /*0004*/ 	.word	0x00000082


	//----- nvinfo : EIATTR_KPARAM_INFO
	.align		4
.L_24:
        /*0008*/ 	.byte	0x04, 0x17
        /*000a*/ 	.short	(.L_26 - .L_25)
.L_25:
        /*000c*/ 	.word	0x00000000
        /*0010*/ 	.short	0x0000
        /*0012*/ 	.short	0x0070
        /*0014*/ 	.byte	0x00, 0xf0, 0x01, 0x1c


	//----- nvinfo : EIATTR_SPARSE_MMA_MASK
	.align		4
.L_26:
        /*0018*/ 	.byte	0x03, 0x50
        /*001a*/ 	.short	0x0000


	//----- nvinfo : EIATTR_MAXREG_COUNT
	.align		4
        /*001c*/ 	.byte	0x03, 0x1b
        /*001e*/ 	.short	0x00a8


	//----- nvinfo : EIATTR_NUM_BARRIERS
	.align		4
        /*0020*/ 	.byte	0x02, 0x4c
        /*0022*/ 	.byte	0x02
	.zero		1


	//----- nvinfo : EIATTR_EXTERNS
	.align		4
        /*0024*/ 	.byte	0x04, 0x0f
        /*0026*/ 	.short	(.L_28 - .L_27)


	//   ....[0]....
	.align		4
.L_27:
        /*0028*/ 	.word	index@(__assertfail)


	//----- nvinfo : EIATTR_MERCURY_ISA_VERSION
	.align		4
.L_28:
        /*002c*/ 	.byte	0x03, 0x5f
        /*002e*/ 	.short	0x0101


	//----- nvinfo : EIATTR_INT_WARP_WIDE_INSTR_OFFSETS
	.align		4
        /*0030*/ 	.byte	0x04, 0x31
        /*0032*/ 	.short	(.L_30 - .L_29)


	//   ....[0]....
.L_29:
        /*0034*/ 	.word	0x00000950


	//   ....[1]....
        /*0038*/ 	.word	0x00000960


	//   ....[2]....
        /*003c*/ 	.word	0x000009e0


	//----- nvinfo : EIATTR_COOP_GROUP_MASK_REGIDS
	.align		4
.L_30:
        /*0040*/ 	.byte	0x04, 0x29
        /*0042*/ 	.short	(.L_32 - .L_31)


	//   ....[0]....
.L_31:
        /*0044*/ 	.word	0xffffffff


	//   ....[1]....
        /*0048*/ 	.word	0xffffffff


	//   ....[2]....
        /*004c*/ 	.word	0xffffffff


	//   ....[3]....
        /*0050*/ 	.word	0xffffffff


	//   ....[4]....
        /*0054*/ 	.word	0xffffffff


	//   ....[5]....
        /*0058*/ 	.word	0xffffffff


	//----- nvinfo : EIATTR_COOP_GROUP_INSTR_OFFSETS
	.align		4
.L_32:
        /*005c*/ 	.byte	0x04, 0x28
        /*005e*/ 	.short	(.L_34 - .L_33)


	//   ....[0]....
.L_33:
        /*0060*/ 	.word	0x00000070


	//   ....[1]....
        /*0064*/ 	.word	0x00000080


	//   ....[2]....
        /*0068*/ 	.word	0x00000440


	//   ....[3]....
        /*006c*/ 	.word	0x00000680


	//   ....[4]....
        /*0070*/ 	.word	0x00000810


	//   ....[5]....
        /*0074*/ 	.word	0x00001520


	//----- nvinfo : EIATTR_REG_RECONFIG
	.align		4
.L_34:
        /*0078*/ 	.byte	0x01, 0x54
	.zero		2


	//----- nvinfo : EIATTR_SYSCALL_OFFSETS
	.align		4
        /*007c*/ 	.byte	0x04, 0x46
        /*007e*/ 	.short	(.L_36 - .L_35)


	//   ....[0]....
.L_35:
        /*0080*/ 	.word	0x000016e0


	//   ....[1]....
        /*0084*/ 	.word	0x00002100


	//   ....[2]....
        /*0088*/ 	.word	0x000021f0


	//----- nvinfo : EIATTR_MBARRIER_INSTR_OFFSETS
	.align		4
.L_36:
        /*008c*/ 	.byte	0x04, 0x39
        /*008e*/ 	.short	(.L_38 - .L_37)


	//   ....[0]....
.L_37:
        /*0090*/ 	.word	0x00000560
        /*0094*/ 	.word	0x000000ff
        /*0098*/ 	.word	0x00000000
        /*009c*/ 	.short	0x0100
        /*009e*/ 	.byte	0x08
	.zero		1


	//   ....[1]....
        /*00a0*/ 	.word	0x00000570
        /*00a4*/ 	.word	0x000000ff
        /*00a8*/ 	.word	0x00000040
        /*00ac*/ 	.short	0x0100
        /*00ae*/ 	.byte	0x08
	.zero		1


	//   ....[2]....
        /*00b0*/ 	.word	0x00000580
        /*00b4*/ 	.word	0x000000ff
        /*00b8*/ 	.word	0x00000008
        /*00bc*/ 	.short	0x0100
        /*00be*/ 	.byte	0x08
	.zero		1


	//   ....[3]....
        /*00c0*/ 	.word	0x00000590
        /*00c4*/ 	.word	0x000000ff
        /*00c8*/ 	.word	0x00000048
        /*00cc*/ 	.short	0x0100
        /*00ce*/ 	.byte	0x08
	.zero		1


	//   ....[4]....
        /*00d0*/ 	.word	0x000005a0
        /*00d4*/ 	.word	0x000000ff
        /*00d8*/ 	.word	0x00000010
        /*00dc*/ 	.short	0x0100
        /*00de*/ 	.byte	0x08
	.zero		1


	//   ....[5]....
        /*00e0*/ 	.word	0x000005b0
        /*00e4*/ 	.word	0x000000ff
        /*00e8*/ 	.word	0x00000050
        /*00ec*/ 	.short	0x0100
        /*00ee*/ 	.byte	0x08
	.zero		1


	//   ....[6]....
        /*00f0*/ 	.word	0x000005c0
        /*00f4*/ 	.word	0x000000ff
        /*00f8*/ 	.word	0x00000018
        /*00fc*/ 	.short	0x0100
        /*00fe*/ 	.byte	0x08
	.zero		1


	//   ....[7]....
        /*0100*/ 	.word	0x000005d0
        /*0104*/ 	.word	0x000000ff
        /*0108*/ 	.word	0x00000058
        /*010c*/ 	.short	0x0100
        /*010e*/ 	.byte	0x08
	.zero		1


	//   ....[8]....
        /*0110*/ 	.word	0x000005e0
        /*0114*/ 	.word	0x000000ff
        /*0118*/ 	.word	0x00000020
        /*011c*/ 	.short	0x0100
        /*011e*/ 	.byte	0x08
	.zero		1


	//   ....[9]....
        /*0120*/ 	.word	0x000005f0
        /*0124*/ 	.word	0x000000ff
        /*0128*/ 	.word	0x00000060
        /*012c*/ 	.short	0x0100
        /*012e*/ 	.byte	0x08
	.zero		1


	//   ....[10]....
        /*0130*/ 	.word	0x00000600
        /*0134*/ 	.word	0x000000ff
        /*0138*/ 	.word	0x00000028
        /*013c*/ 	.short	0x0100
        /*013e*/ 	.byte	0x08
	.zero		1


	//   ....[11]....
        /*0140*/ 	.word	0x00000610
        /*0144*/ 	.word	0x000000ff
        /*0148*/ 	.word	0x00000068
        /*014c*/ 	.short	0x0100
        /*014e*/ 	.byte	0x08
	.zero		1


	//   ....[12]....
        /*0150*/ 	.word	0x00000620
        /*0154*/ 	.word	0x000000ff
        /*0158*/ 	.word	0x00000030
        /*015c*/ 	.short	0x0100
        /*015e*/ 	.byte	0x08
	.zero		1


	//   ....[13]....
        /*0160*/ 	.word	0x00000630
        /*0164*/ 	.word	0x000000ff
        /*0168*/ 	.word	0x00000070
        /*016c*/ 	.short	0x0100
        /*016e*/ 	.byte	0x08
	.zero		1


	//   ....[14]....
        /*0170*/ 	.word	0x00000640
        /*0174*/ 	.word	0x000000ff
        /*0178*/ 	.word	0x00000038
        /*017c*/ 	.short	0x0100
        /*017e*/ 	.byte	0x08
	.zero		1


	//   ....[15]....
        /*0180*/ 	.word	0x00000650
        /*0184*/ 	.word	0x000000ff
        /*0188*/ 	.word	0x00000078
        /*018c*/ 	.short	0x0100
        /*018e*/ 	.byte	0x08
	.zero		1


	//   ....[16]....
        /*0190*/ 	.word	0x000007a0
        /*0194*/ 	.word	0x000000ff
        /*0198*/ 	.word	0x00000080
        /*019c*/ 	.short	0x0100
        /*019e*/ 	.byte	0x08
	.zero		1


	//   ....[17]....
        /*01a0*/ 	.word	0x000007b0
        /*01a4*/ 	.word	0x000000ff
        /*01a8*/ 	.word	0x00000098
        /*01ac*/ 	.short	0x0100
        /*01ae*/ 	.byte	0x08
	.zero		1


	//   ....[18]....
        /*01b0*/ 	.word	0x000007c0
        /*01b4*/ 	.word	0x000000ff
        /*01b8*/ 	.word	0x00000088
        /*01bc*/ 	.short	0x0100
        /*01be*/ 	.byte	0x08
	.zero		1


	//   ....[19]....
        /*01c0*/ 	.word	0x000007d0
        /*01c4*/ 	.word	0x000000ff
        /*01c8*/ 	.word	0x000000a0
        /*01cc*/ 	.short	0x0100
        /*01ce*/ 	.byte	0x08
	.zero		1


	//   ....[20]....
        /*01d0*/ 	.word	0x000007e0
        /*01d4*/ 	.word	0x000000ff
        /*01d8*/ 	.word	0x00000090
        /*01dc*/ 	.short	0x0100
        /*01de*/ 	.byte	0x08
	.zero		1


	//   ....[21]....
        /*01e0*/ 	.word	0x000007f0
        /*01e4*/ 	.word	0x000000ff
        /*01e8*/ 	.word	0x000000a8
        /*01ec*/ 	.short	0x0100
        /*01ee*/ 	.byte	0x08
	.zero		1


	//   ....[22]....
        /*01f0*/ 	.word	0x00000a80
        /*01f4*/ 	.word	0x000000ff
        /*01f8*/ 	.word	0x000000b0
        /*01fc*/ 	.short	0x0100
        /*01fe*/ 	.byte	0x08
	.zero		1


	//   ....[23]....
        /*0200*/ 	.word	0x00000ae0
        /*0204*/ 	.word	0x000000ff
        /*0208*/ 	.word	0x000000b8
        /*020c*/ 	.short	0x0100
        /*020e*/ 	.byte	0x08
	.zero		1


	//   ....[24]....
        /*0210*/ 	.word	0x00001760
        /*0214*/ 	.word	0x00000003
        /*0218*/ 	.word	0x00000000
        /*021c*/ 	.short	0x010a
        /*021e*/ 	.byte	0x3f
	.zero		1


	//   ....[25]....
        /*0220*/ 	.word	0x000017a0
        /*0224*/ 	.word	0x00000003
        /*0228*/ 	.word	0x00000000
        /*022c*/ 	.short	0x010a
        /*022e*/ 	.byte	0x3f
	.zero		1


	//   ....[26]....
        /*0230*/ 	.word	0x00001b10
        /*0234*/ 	.word	0x000000ff
        /*0238*/ 	.word	0x00000000
        /*023c*/ 	.short	0x010a
        /*023e*/ 	.byte	0x04
	.zero		1


	//   ....[27]....
        /*0240*/ 	.word	0x00001b50
        /*0244*/ 	.word	0x000000ff
        /*0248*/ 	.word	0x00000000
        /*024c*/ 	.short	0x010a
        /*024e*/ 	.byte	0x04
	.zero		1


	//   ....[28]....
        /*0250*/ 	.word	0x00001db0
        /*0254*/ 	.word	0x000000ff
        /*0258*/ 	.word	0x00000000
        /*025c*/ 	.short	0x0101
        /*025e*/ 	.byte	0x04
	.zero		1


	//   ....[29]....
        /*0260*/ 	.word	0x00001f60
        /*0264*/ 	.word	0x000000ff
        /*0268*/ 	.word	0x00000000
        /*026c*/ 	.short	0x0101
        /*026e*/ 	.byte	0x04
	.zero		1


	//   ....[30]....
        /*0270*/ 	.word	0x000026e0
        /*0274*/ 	.word	0x00000004
        /*0278*/ 	.word	0x00000080
        /*027c*/ 	.short	0x010a
        /*027e*/ 	.byte	0x3f
	.zero		1


	//   ....[31]....
        /*0280*/ 	.word	0x00003050
        /*0284*/ 	.word	0x000000ff
        /*0288*/ 	.word	0x00000000
        /*028c*/ 	.short	0x0101
        /*028e*/ 	.byte	0x04
	.zero		1


	//   ....[32]....
        /*0290*/ 	.word	0x000031b0
        /*0294*/ 	.word	0x00000005
        /*0298*/ 	.word	0x00000080
        /*029c*/ 	.short	0x010a
        /*029e*/ 	.byte	0x3f
	.zero		1


	//   ....[33]....
        /*02a0*/ 	.word	0x00003820
        /*02a4*/ 	.word	0x000000ff
        /*02a8*/ 	.word	0x00000000
        /*02ac*/ 	.short	0x0101
        /*02ae*/ 	.byte	0x04
	.zero		1


	//   ....[34]....
        /*02b0*/ 	.word	0x00004190
        /*02b4*/ 	.word	0x000000ff
        /*02b8*/ 	.word	0x00000000
        /*02bc*/ 	.short	0x0101
        /*02be*/ 	.byte	0x04
	.zero		1


	//   ....[35]....
        /*02c0*/ 	.word	0x00004870
        /*02c4*/ 	.word	0x000000ff
        /*02c8*/ 	.word	0x000000b8
        /*02cc*/ 	.short	0x010a
        /*02ce*/ 	.byte	0x04
	.zero		1


	//   ....[36]....
        /*02d0*/ 	.word	0x00004cb0
        /*02d4*/ 	.word	0x000000ff
        /*02d8*/ 	.word	0x00000098
        /*02dc*/ 	.short	0x010a
        /*02de*/ 	.byte	0x05
	.zero		1


	//   ....[37]....
        /*02e0*/ 	.word	0x00004db0
        /*02e4*/ 	.word	0x000000ff
        /*02e8*/ 	.word	0x00000080
        /*02ec*/ 	.short	0x010b
        /*02ee*/ 	.byte	0x05
	.zero		1


	//   ....[38]....
        /*02f0*/ 	.word	0x00004e40
        /*02f4*/ 	.word	0x000000ff
        /*02f8*/ 	.word	0x00000000
        /*02fc*/ 	.short	0x0101
        /*02fe*/ 	.byte	0x05
	.zero		1


	//   ....[39]....
        /*0300*/ 	.word	0x00004eb0
        /*0304*/ 	.word	0x000000ff
        /*0308*/ 	.word	0x00000098
        /*030c*/ 	.short	0x010a
        /*030e*/ 	.byte	0x04
	.zero		1


	//   ....[40]....
        /*0310*/ 	.word	0x00004fd0
        /*0314*/ 	.word	0x000000ff
        /*0318*/ 	.word	0x00000080
        /*031c*/ 	.short	0x010b
        /*031e*/ 	.byte	0x04
	.zero		1


	//   ....[41]....
        /*0320*/ 	.word	0x000050b0
        /*0324*/ 	.word	0x000000ff
        /*0328*/ 	.word	0x00000000
        /*032c*/ 	.short	0x0101
        /*032e*/ 	.byte	0x04
	.zero		1


	//   ....[42]....
        /*0330*/ 	.word	0x00005760
        /*0334*/ 	.word	0x00000003
        /*0338*/ 	.word	0x00000098
        /*033c*/ 	.short	0x010a
        /*033e*/ 	.byte	0x3f
	.zero		1


	//   ....[43]....
        /*0340*/ 	.word	0x00005830
        /*0344*/ 	.word	0x00000005
        /*0348*/ 	.word	0x00000098
        /*034c*/ 	.short	0x010a
        /*034e*/ 	.byte	0x3f
	.zero		1


	//   ....[44]....
        /*0350*/ 	.word	0x000058e0
        /*0354*/ 	.word	0x00000003
        /*0358*/ 	.word	0x00000098
        /*035c*/ 	.short	0x010a
        /*035e*/ 	.byte	0x3f
	.zero		1


	//   ....[45]....
        /*0360*/ 	.word	0x00005c10
        /*0364*/ 	.word	0x0000000f
        /*0368*/ 	.word	0x00000040
        /*036c*/ 	.short	0x010a
        /*036e*/ 	.byte	0x3f
	.zero		1


	//   ....[46]....
        /*0370*/ 	.word	0x00005fd0
        /*0374*/ 	.word	0x00000005
        /*0378*/ 	.word	0x000000b8
        /*037c*/ 	.short	0x0101
        /*037e*/ 	.byte	0x3f
	.zero		1


	//   ....[47]....
        /*0380*/ 	.word	0x000066e0
        /*0384*/ 	.word	0x00000007
        /*0388*/ 	.word	0x00000000
        /*038c*/ 	.short	0x010a
        /*038e*/ 	.byte	0x3f
	.zero		1


	//   ....[48]....
        /*0390*/ 	.word	0x00006760
        /*0394*/ 	.word	0x00000006
        /*0398*/ 	.word	0x00000000
        /*039c*/ 	.short	0x010a
        /*039e*/ 	.byte	0x3f
	.zero		1


	//   ....[49]....
        /*03a0*/ 	.word	0x000067f0
        /*03a4*/ 	.word	0x00000007
        /*03a8*/ 	.word	0x00000000
        /*03ac*/ 	.short	0x010a
        /*03ae*/ 	.byte	0x3f
	.zero		1


	//   ....[50]....
        /*03b0*/ 	.word	0x00006880
        /*03b4*/ 	.word	0x00000006
        /*03b8*/ 	.word	0x00000000
        /*03bc*/ 	.short	0x010a
        /*03be*/ 	.byte	0x3f
	.zero		1


	//   ....[51]....
        /*03c0*/ 	.word	0x00006910
        /*03c4*/ 	.word	0x00000007
        /*03c8*/ 	.word	0x00000000
        /*03cc*/ 	.short	0x010a
        /*03ce*/ 	.byte	0x3f
	.zero		1


	//   ....[52]....
        /*03d0*/ 	.word	0x000069a0
        /*03d4*/ 	.word	0x00000006
        /*03d8*/ 	.word	0x00000000
        /*03dc*/ 	.short	0x010a
        /*03de*/ 	.byte	0x3f
	.zero		1


	//   ....[53]....
        /*03e0*/ 	.word	0x00006a30
        /*03e4*/ 	.word	0x00000007
        /*03e8*/ 	.word	0x00000000
        /*03ec*/ 	.short	0x010a
        /*03ee*/ 	.byte	0x3f
	.zero		1


	//   ....[54]....
        /*03f0*/ 	.word	0x00006ac0
        /*03f4*/ 	.word	0x00000005
        /*03f8*/ 	.word	0x00000000
        /*03fc*/ 	.short	0x010a
        /*03fe*/ 	.byte	0x3f
	.zero		1


	//   ....[55]....
        /*0400*/ 	.word	0x00006b20
        /*0404*/ 	.word	0x00000003
        /*0408*/ 	.word	0x00000000
        /*040c*/ 	.short	0x010a
        /*040e*/ 	.byte	0x3f
	.zero		1


	//   ....[56]....
        /*0410*/ 	.word	0x00006b80
        /*0414*/ 	.word	0x00000004
        /*0418*/ 	.word	0x00000000
        /*041c*/ 	.short	0x010a
        /*041e*/ 	.byte	0x3f
	.zero		1


	//   ....[57]....
        /*0420*/ 	.word	0x00006bd0
        /*0424*/ 	.word	0x00000004
        /*0428*/ 	.word	0x00000080
        /*042c*/ 	.short	0x010a
        /*042e*/ 	.byte	0x3f
	.zero		1


	//   ....[58]....
        /*0430*/ 	.word	0x00006c20
        /*0434*/ 	.word	0x00000005
        /*0438*/ 	.word	0x00000080
        /*043c*/ 	.short	0x010a
        /*043e*/ 	.byte	0x3f
	.zero		1


	//   ....[59]....
        /*0440*/ 	.word	0x00006c80
        /*0444*/ 	.word	0x00000003
        /*0448*/ 	.word	0x000000b8
        /*044c*/ 	.short	0x010a
        /*044e*/ 	.byte	0x3f
	.zero		1


	//   ....[60]....
        /*0450*/ 	.word	0x00006ce0
        /*0454*/ 	.word	0x00000005
        /*0458*/ 	.word	0x00000098
        /*045c*/ 	.short	0x010a
        /*045e*/ 	.byte	0x3f
	.zero		1


	//   ....[61]....
        /*0460*/ 	.word	0x00006d40
        /*0464*/ 	.word	0x00000005
        /*0468*/ 	.word	0x00000098
        /*046c*/ 	.short	0x010a
        /*046e*/ 	.byte	0x3f
	.zero		1


	//   ....[62]....
        /*0470*/ 	.word	0x00006d90
        /*0474*/ 	.word	0x00000003
        /*0478*/ 	.word	0x00000098
        /*047c*/ 	.short	0x010a
        /*047e*/ 	.byte	0x3f
	.zero		1


	//   ....[63]....
        /*0480*/ 	.word	0x00006de0
        /*0484*/ 	.word	0x00000005
        /*0488*/ 	.word	0x00000098
        /*048c*/ 	.short	0x010a
        /*048e*/ 	.byte	0x3f
	.zero		1


	//   ....[64]....
        /*0490*/ 	.word	0x00006eb0
        /*0494*/ 	.word	0x0000000f
        /*0498*/ 	.word	0x00000040
        /*049c*/ 	.short	0x010a
        /*049e*/ 	.byte	0x3f
	.zero		1


	//   ....[65]....
        /*04a0*/ 	.word	0x00006f80
        /*04a4*/ 	.word	0x00000007
        /*04a8*/ 	.word	0x00000000
        /*04ac*/ 	.short	0x010a
        /*04ae*/ 	.byte	0x3f
	.zero		1


	//   ....[66]....
        /*04b0*/ 	.word	0x00006fd0
        /*04b4*/ 	.word	0x00000006
        /*04b8*/ 	.word	0x00000000
        /*04bc*/ 	.short	0x010a
        /*04be*/ 	.byte	0x3f
	.zero		1


	//   ....[67]....
        /*04c0*/ 	.word	0x00007020
        /*04c4*/ 	.word	0x00000007
        /*04c8*/ 	.word	0x00000000
        /*04cc*/ 	.short	0x010a
        /*04ce*/ 	.byte	0x3f
	.zero		1


	//   ....[68]....
        /*04d0*/ 	.word	0x00007070
        /*04d4*/ 	.word	0x00000006
        /*04d8*/ 	.word	0x00000000
        /*04dc*/ 	.short	0x010a
        /*04de*/ 	.byte	0x3f
	.zero		1


	//   ....[69]....
        /*04e0*/ 	.word	0x000070c0
        /*04e4*/ 	.word	0x00000007
        /*04e8*/ 	.word	0x00000000
        /*04ec*/ 	.short	0x010a
        /*04ee*/ 	.byte	0x3f
	.zero		1


	//   ....[70]....
        /*04f0*/ 	.word	0x00007110
        /*04f4*/ 	.word	0x00000006
        /*04f8*/ 	.word	0x00000000
        /*04fc*/ 	.short	0x010a
        /*04fe*/ 	.byte	0x3f
	.zero		1


	//   ....[71]....
        /*0500*/ 	.word	0x00007160
        /*0504*/ 	.word	0x00000007
        /*0508*/ 	.word	0x00000000
        /*050c*/ 	.short	0x010a
        /*050e*/ 	.byte	0x3f
	.zero		1


	//----- nvinfo : EIATTR_NUM_MBARRIERS
	.align		4
.L_38:
        /*0510*/ 	.byte	0x03, 0x38
        /*0512*/ 	.short	0x0018


	//----- nvinfo : EIATTR_EXIT_INSTR_OFFSETS
	.align		4
        /*0514*/ 	.byte	0x04, 0x1c
        /*0516*/ 	.short	(.L_40 - .L_39)


	//   ....[0]....
.L_39:
        /*0518*/ 	.word	0x00006b10


	//----- nvinfo : EIATTR_MAX_THREADS
	.align		4
.L_40:
        /*051c*/ 	.byte	0x04, 0x05
        /*051e*/ 	.short	(.L_42 - .L_41)
.L_41:
        /*0520*/ 	.word	0x00000180
        /*0524*/ 	.word	0x00000001
        /*0528*/ 	.word	0x00000001


	//----- nvinfo : EIATTR_CRS_STACK_SIZE
	.align		4
.L_42:
        /*052c*/ 	.byte	0x04, 0x1e
        /*052e*/ 	.short	(.L_44 - .L_43)
.L_43:
        /*0530*/ 	.word	0x00000000


	//----- nvinfo : EIATTR_CBANK_PARAM_SIZE
	.align		4
.L_44:
        /*0534*/ 	.byte	0x03, 0x19
        /*0536*/ 	.short	0x0770


	//----- nvinfo : EIATTR_PARAM_CBANK
	.align		4
        /*0538*/ 	.byte	0x04, 0x0a
        /*053a*/ 	.short	(.L_46 - .L_45)
	.align		4
.L_45:
        /*053c*/ 	.word	index@(.nv.constant0._ZN7cutlass13device_kernelINS_4gemm6kernel13GemmUniversalIN4cute5tupleIJiiiiEEENS1_10collective13CollectiveMmaINS1_34MainloopSm90TmaGmmaWarpSpecializedILi8ENS5_IJNS4_1CILi1EEESB_SB_EEENS1_35KernelTmaWarpSpecializedCooperativeEEENS5_IJNSA_ILi128EEENSA_ILi64EEESG_EEENS_10bfloat16_tENS5_IJlSB_lEEESI_SJ_NS4_8TiledMMAINS4_8MMA_AtomIJNS4_4SM904GMMA27MMA_64x64x16_F32BF16BF16_SSILNSN_5MajorE0ELSP_0ELNSN_7ScaleInE1ELSQ_1EEEEEENS4_6LayoutINS5_IJNSA_ILi2EEESB_SB_EEENS5_IJSB_NSA_ILi0EEESW_EEEEENS5_IJNS4_10UnderscoreESZ_SZ_EEEEENS4_13SM90_TMA_LOADENS4_14ComposedLayoutINS4_7SwizzleILi3ELi4ELi3EEENS4_18smem_ptr_flag_bitsILi16EEENST_INS5_IJNSA_ILi8EEESG_EEENS5_IJSG_SB_EEEEEEEvNS4_8identityES12_S1C_vS1D_EENS_8epilogue10collective18CollectiveEpilogueINS1F_22Sm90TmaWarpSpecializedILi3ELi2ELi16ELb1ELb0EEEJSH_NS5_IJSF_NSA_ILi32EEEEEESI_SJ_SI_SJ_NS1F_6fusion15FusionCallbacksIS1J_NS1M_13LinCombEltActINS1F_6thread4ReLuESI_fSI_fLNS_15FloatRoundStyleE2EEESH_S1L_JEEES12_NS13_INS14_ILi2ELi4ELi3EEES17_NST_INS5_IJS18_S1K_EEENS5_IJS1K_SB_EEEEEEENS4_17SM75_U32x4_LDSM_NENS4_14SM90_TMA_STOREES1Y_NS4_17SM90_U32x4_STSM_NENS4_9Copy_AtomIJS21_NS_6half_tEEEEvEEEvvEEEEvNT_6ParamsE)
        /*0540*/ 	.short	0x0210
        /*0542*/ 	.short	0x0770


	//----- nvinfo : EIATTR_SW_WAR
	.align		4
.L_46:
        /*0544*/ 	.byte	0x04, 0x36
        /*0546*/ 	.short	(.L_48 - .L_47)
.L_47:
        /*0548*/ 	.word	0x00000008
.L_48:


//--------------------- .nv.callgraph             --------------------------
	.section	.nv.callgraph,"",@"SHT_CUDA_CALLGRAPH"
	.align	4
	.sectionentsize	8
	.align		4
        /*0000*/ 	.word	0x00000000
	.align		4
        /*0004*/ 	.word	0xffffffff
	.align		4
        /*0008*/ 	.word	index@(_ZN7cutlass13device_kernelINS_4gemm6kernel13GemmUniversalIN4cute5tupleIJiiiiEEENS1_10collective13CollectiveMmaINS1_34MainloopSm90TmaGmmaWarpSpecializedILi8ENS5_IJNS4_1CILi1EEESB_SB_EEENS1_35KernelTmaWarpSpecializedCooperativeEEENS5_IJNSA_ILi128EEENSA_ILi64EEESG_EEENS_10bfloat16_tENS5_IJlSB_lEEESI_SJ_NS4_8TiledMMAINS4_8MMA_AtomIJNS4_4SM904GMMA27MMA_64x64x16_F32BF16BF16_SSILNSN_5MajorE0ELSP_0ELNSN_7ScaleInE1ELSQ_1EEEEEENS4_6LayoutINS5_IJNSA_ILi2EEESB_SB_EEENS5_IJSB_NSA_ILi0EEESW_EEEEENS5_IJNS4_10UnderscoreESZ_SZ_EEEEENS4_13SM90_TMA_LOADENS4_14ComposedLayoutINS4_7SwizzleILi3ELi4ELi3EEENS4_18smem_ptr_flag_bitsILi16EEENST_INS5_IJNSA_ILi8EEESG_EEENS5_IJSG_SB_EEEEEEEvNS4_8identityES12_S1C_vS1D_EENS_8epilogue10collective18CollectiveEpilogueINS1F_22Sm90TmaWarpSpecializedILi3ELi2ELi16ELb1ELb0EEEJSH_NS5_IJSF_NSA_ILi32EEEEEESI_SJ_SI_SJ_NS1F_6fusion15FusionCallbacksIS1J_NS1M_13LinCombEltActINS1F_6thread4ReLuESI_fSI_fLNS_15FloatRoundStyleE2EEESH_S1L_JEEES12_NS13_INS14_ILi2ELi4ELi3EEES17_NST_INS5_IJS18_S1K_EEENS5_IJS1K_SB_EEEEEEENS4_17SM75_U32x4_LDSM_NENS4_14SM90_TMA_STOREES1Y_NS4_17SM90_U32x4_STSM_NENS4_9Copy_AtomIJS21_NS_6half_tEEEEvEEEvvEEEEvNT_6ParamsE)
	.align		4
        /*000c*/ 	.word	index@(__assertfail)
	.align		4
        /*0010*/ 	.word	0x00000000
	.align		4
        /*0014*/ 	.word	0xfffffffe
	.align		4
        /*0018*/ 	.word	0x00000000
	.align		4
        /*001c*/ 	.word	0xfffffffd
	.align		4
        /*0020*/ 	.word	0x00000000
	.align		4
        /*0024*/ 	.word	0xfffffffc


//--------------------- .nv.constant4             --------------------------
	.section	.nv.constant4,"a",@progbits
	.align	8
	.align		8
.nv.constant4:
        /*0000*/ 	.dword	__assertfail
	.align		8
        /*0008*/ 	.dword	__unnamed_1
	.align		8
        /*0010*/ 	.dword	__unnamed_2
	.align		8
        /*0018*/ 	.dword	_ZN39_INTERNAL_47cc61b7_4_k_cu_e4cb391a_27904cuda3std3__45__cpo5beginE
	.align		8
        /*0020*/ 	.dword	_ZN39_INTERNAL_47cc61b7_4_k_cu_e4cb391a_27904cuda3std3__45__cpo3endE
	.align		8
        /*0028*/ 	.dword	_ZN39_INTERNAL_47cc61b7_4_k_cu_e4cb391a_27904cuda3std3__45__cpo6cbeginE
	.align		8
        /*0030*/ 	.dword	_ZN39_INTERNAL_47cc61b7_4_k_cu_e4cb391a_27904cuda3std3__45__cpo4cendE
	.align		8
        /*0038*/ 	.dword	_ZN39_INTERNAL_47cc61b7_4_k_cu_e4cb391a_27904cuda3std3__441_GLOBAL__N__47cc61b7_4_k_cu_e4cb391a_27906ignoreE
	.align		8
        /*0040*/ 	.dword	_ZN39_INTERNAL_47cc61b7_4_k_cu_e4cb391a_27904cuda3std3__419piecewise_constructE
	.align		8
        /*0048*/ 	.dword	_ZN39_INTERNAL_47cc61b7_4_k_cu_e4cb391a_27904cuda3std3__48in_placeE
	.align		8
        /*0050*/ 	.dword	_ZN39_INTERNAL_47cc61b7_4_k_cu_e4cb391a_27904cuda3std6ranges3__45__cpo4swapE
	.align		8
        /*0058*/ 	.dword	_ZN39_INTERNAL_47cc61b7_4_k_cu_e4cb391a_27904cuda3std6ranges3__45__cpo9iter_moveE
	.align		8
        /*0060*/ 	.dword	_ZN39_INTERNAL_47cc61b7_4_k_cu_e4cb391a_27904cute7productE
	.align		8
        /*0068*/ 	.dword	_ZN39_INTERNAL_47cc61b7_4_k_cu_e4cb391a_27904cute1_E
	.align		8
        /*0070*/ 	.dword	$str$22
	.align		8
        /*0078*/ 	.dword	$str$23
	.align		8
        /*0080*/ 	.dword	$str$26
	.align		8
        /*0088*/ 	.dword	$str$27


//--------------------- .text._ZN7cutlass13device_kernelINS_4gemm6kernel13GemmUniversalIN4cute5tupleIJiiiiEEENS1_10collective13CollectiveMmaINS1_34MainloopSm90TmaGmmaWarpSpecializedILi8ENS5_IJNS4_1CILi1EEESB_SB_EEENS1_35KernelTmaWarpSpecializedCooperativeEEENS5_IJNSA_ILi128EEENSA_ILi64EEESG_EEENS_10bfloat16_tENS5_IJlSB_lEEESI_SJ_NS4_8TiledMMAINS4_8MMA_AtomIJNS4_4SM904GMMA27MMA_64x64x16_F32BF16BF16_SSILNSN_5MajorE0ELSP_0ELNSN_7ScaleInE1ELSQ_1EEEEEENS4_6LayoutINS5_IJNSA_ILi2EEESB_SB_EEENS5_IJSB_NSA_ILi0EEESW_EEEEENS5_IJNS4_10UnderscoreESZ_SZ_EEEEENS4_13SM90_TMA_LOADENS4_14ComposedLayoutINS4_7SwizzleILi3ELi4ELi3EEENS4_18smem_ptr_flag_bitsILi16EEENST_INS5_IJNSA_ILi8EEESG_EEENS5_IJSG_SB_EEEEEEEvNS4_8identityES12_S1C_vS1D_EENS_8epilogue10collective18CollectiveEpilogueINS1F_22Sm90TmaWarpSpecializedILi3ELi2ELi16ELb1ELb0EEEJSH_NS5_IJSF_NSA_ILi32EEEEEESI_SJ_SI_SJ_NS1F_6fusion15FusionCallbacksIS1J_NS1M_13LinCombEltActINS1F_6thread4ReLuESI_fSI_fLNS_15FloatRoundStyleE2EEESH_S1L_JEEES12_NS13_INS14_ILi2ELi4ELi3EEES17_NST_INS5_IJS18_S1K_EEENS5_IJS1K_SB_EEEEEEENS4_17SM75_U32x4_LDSM_NENS4_14SM90_TMA_STOREES1Y_NS4_17SM90_U32x4_STSM_NENS4_9Copy_AtomIJS21_NS_6half_tEEEEvEEEvvEEEEvNT_6ParamsE --------------------------
	.section	.text._ZN7cutlass13device_kernelINS_4gemm6kernel13GemmUniversalIN4cute5tupleIJiiiiEEENS1_10collective13CollectiveMmaINS1_34MainloopSm90TmaGmmaWarpSpecializedILi8ENS5_IJNS4_1CILi1EEESB_SB_EEENS1_35KernelTmaWarpSpecializedCooperativeEEENS5_IJNSA_ILi128EEENSA_ILi64EEESG_EEENS_10bfloat16_tENS5_IJlSB_lEEESI_SJ_NS4_8TiledMMAINS4_8MMA_AtomIJNS4_4SM904GMMA27MMA_64x64x16_F32BF16BF16_SSILNSN_5MajorE0ELSP_0ELNSN_7ScaleInE1ELSQ_1EEEEEENS4_6LayoutINS5_IJNSA_ILi2EEESB_SB_EEENS5_IJSB_NSA_ILi0EEESW_EEEEENS5_IJNS4_10UnderscoreESZ_SZ_EEEEENS4_13SM90_TMA_LOADENS4_14ComposedLayoutINS4_7SwizzleILi3ELi4ELi3EEENS4_18smem_ptr_flag_bitsILi16EEENST_INS5_IJNSA_ILi8EEESG_EEENS5_IJSG_SB_EEEEEEEvNS4_8identityES12_S1C_vS1D_EENS_8epilogue10collective18CollectiveEpilogueINS1F_22Sm90TmaWarpSpecializedILi3ELi2ELi16ELb1ELb0EEEJSH_NS5_IJSF_NSA_ILi32EEEEEESI_SJ_SI_SJ_NS1F_6fusion15FusionCallbacksIS1J_NS1M_13LinCombEltActINS1F_6thread4ReLuESI_fSI_fLNS_15FloatRoundStyleE2EEESH_S1L_JEEES12_NS13_INS14_ILi2ELi4ELi3EEES17_NST_INS5_IJS18_S1K_EEENS5_IJS1K_SB_EEEEEEENS4_17SM75_U32x4_LDSM_NENS4_14SM90_TMA_STOREES1Y_NS4_17SM90_U32x4_STSM_NENS4_9Copy_AtomIJS21_NS_6half_tEEEEvEEEvvEEEEvNT_6ParamsE,"ax",@progbits
	.align	128
.text._ZN7cutlass13device_kernelINS_4gemm6kernel13GemmUniversalIN4cute5tupleIJiiiiEEENS1_10collective13CollectiveMmaINS1_34MainloopSm90TmaGmmaWarpSpecializedILi8ENS5_IJNS4_1CILi1EEESB_SB_EEENS1_35KernelTmaWarpSpecializedCooperativeEEENS5_IJNSA_ILi128EEENSA_ILi64EEESG_EEENS_10bfloat16_tENS5_IJlSB_lEEESI_SJ_NS4_8TiledMMAINS4_8MMA_AtomIJNS4_4SM904GMMA27MMA_64x64x16_F32BF16BF16_SSILNSN_5MajorE0ELSP_0ELNSN_7ScaleInE1ELSQ_1EEEEEENS4_6LayoutINS5_IJNSA_ILi2EEESB_SB_EEENS5_IJSB_NSA_ILi0EEESW_EEEEENS5_IJNS4_10UnderscoreESZ_SZ_EEEEENS4_13SM90_TMA_LOADENS4_14ComposedLayoutINS4_7SwizzleILi3ELi4ELi3EEENS4_18smem_ptr_flag_bitsILi16EEENST_INS5_IJNSA_ILi8EEESG_EEENS5_IJSG_SB_EEEEEEEvNS4_8identityES12_S1C_vS1D_EENS_8epilogue10collective18CollectiveEpilogueINS1F_22Sm90TmaWarpSpecializedILi3ELi2ELi16ELb1ELb0EEEJSH_NS5_IJSF_NSA_ILi32EEEEEESI_SJ_SI_SJ_NS1F_6fusion15FusionCallbacksIS1J_NS1M_13LinCombEltActINS1F_6thread4ReLuESI_fSI_fLNS_15FloatRoundStyleE2EEESH_S1L_JEEES12_NS13_INS14_ILi2ELi4ELi3EEES17_NST_INS5_IJS18_S1K_EEENS5_IJS1K_SB_EEEEEEENS4_17SM75_U32x4_LDSM_NENS4_14SM90_TMA_STOREES1Y_NS4_17SM90_U32x4_STSM_NENS4_9Copy_AtomIJS21_NS_6half_tEEEEvEEEvvEEEEvNT_6ParamsE:
        .type           _ZN7cutlass13device_kernelINS_4gemm6kernel13GemmUniversalIN4cute5tupleIJiiiiEEENS1_10collective13CollectiveMmaINS1_34MainloopSm90TmaGmmaWarpSpecializedILi8ENS5_IJNS4_1CILi1EEESB_SB_EEENS1_35KernelTmaWarpSpecializedCooperativeEEENS5_IJNSA_ILi128EEENSA_ILi64EEESG_EEENS_10bfloat16_tENS5_IJlSB_lEEESI_SJ_NS4_8TiledMMAINS4_8MMA_AtomIJNS4_4SM904GMMA27MMA_64x64x16_F32BF16BF16_SSILNSN_5MajorE0ELSP_0ELNSN_7ScaleInE1ELSQ_1EEEEEENS4_6LayoutINS5_IJNSA_ILi2EEESB_SB_EEENS5_IJSB_NSA_ILi0EEESW_EEEEENS5_IJNS4_10UnderscoreESZ_SZ_EEEEENS4_13SM90_TMA_LOADENS4_14ComposedLayoutINS4_7SwizzleILi3ELi4ELi3EEENS4_18smem_ptr_flag_bitsILi16EEENST_INS5_IJNSA_ILi8EEESG_EEENS5_IJSG_SB_EEEEEEEvNS4_8identityES12_S1C_vS1D_EENS_8epilogue10collective18CollectiveEpilogueINS1F_22Sm90TmaWarpSpecializedILi3ELi2ELi16ELb1ELb0EEEJSH_NS5_IJSF_NSA_ILi32EEEEEESI_SJ_SI_SJ_NS1F_6fusion15FusionCallbacksIS1J_NS1M_13LinCombEltActINS1F_6thread4ReLuESI_fSI_fLNS_15FloatRoundStyleE2EEESH_S1L_JEEES12_NS13_INS14_ILi2ELi4ELi3EEES17_NST_INS5_IJS18_S1K_EEENS5_IJS1K_SB_EEEEEEENS4_17SM75_U32x4_LDSM_NENS4_14SM90_TMA_STOREES1Y_NS4_17SM90_U32x4_STSM_NENS4_9Copy_AtomIJS21_NS_6half_tEEEEvEEEvvEEEEvNT_6ParamsE,@function
        .size           _ZN7cutlass13device_kernelINS_4gemm6kernel13GemmUniversalIN4cute5tupleIJiiiiEEENS1_10collective13CollectiveMmaINS1_34MainloopSm90TmaGmmaWarpSpecializedILi8ENS5_IJNS4_1CILi1EEESB_SB_EEENS1_35KernelTmaWarpSpecializedCooperativeEEENS5_IJNSA_ILi128EEENSA_ILi64EEESG_EEENS_10bfloat16_tENS5_IJlSB_lEEESI_SJ_NS4_8TiledMMAINS4_8MMA_AtomIJNS4_4SM904GMMA27MMA_64x64x16_F32BF16BF16_SSILNSN_5MajorE0ELSP_0ELNSN_7ScaleInE1ELSQ_1EEEEEENS4_6LayoutINS5_IJNSA_ILi2EEESB_SB_EEENS5_IJSB_NSA_ILi0EEESW_EEEEENS5_IJNS4_10UnderscoreESZ_SZ_EEEEENS4_13SM90_TMA_LOADENS4_14ComposedLayoutINS4_7SwizzleILi3ELi4ELi3EEENS4_18smem_ptr_flag_bitsILi16EEENST_INS5_IJNSA_ILi8EEESG_EEENS5_IJSG_SB_EEEEEEEvNS4_8identityES12_S1C_vS1D_EENS_8epilogue10collective18CollectiveEpilogueINS1F_22Sm90TmaWarpSpecializedILi3ELi2ELi16ELb1ELb0EEEJSH_NS5_IJSF_NSA_ILi32EEEEEESI_SJ_SI_SJ_NS1F_6fusion15FusionCallbacksIS1J_NS1M_13LinCombEltActINS1F_6thread4ReLuESI_fSI_fLNS_15FloatRoundStyleE2EEESH_S1L_JEEES12_NS13_INS14_ILi2ELi4ELi3EEES17_NST_INS5_IJS18_S1K_EEENS5_IJS1K_SB_EEEEEEENS4_17SM75_U32x4_LDSM_NENS4_14SM90_TMA_STOREES1Y_NS4_17SM90_U32x4_STSM_NENS4_9Copy_AtomIJS21_NS_6half_tEEEEvEEEvvEEEEvNT_6ParamsE,(.L_x_158 - _ZN7cutlass13device_kernelINS_4gemm6kernel13GemmUniversalIN4cute5tupleIJiiiiEEENS1_10collective13CollectiveMmaINS1_34MainloopSm90TmaGmmaWarpSpecializedILi8ENS5_IJNS4_1CILi1EEESB_SB_EEENS1_35KernelTmaWarpSpecializedCooperativeEEENS5_IJNSA_ILi128EEENSA_ILi64EEESG_EEENS_10bfloat16_tENS5_IJlSB_lEEESI_SJ_NS4_8TiledMMAINS4_8MMA_AtomIJNS4_4SM904GMMA27MMA_64x64x16_F32BF16BF16_SSILNSN_5MajorE0ELSP_0ELNSN_7ScaleInE1ELSQ_1EEEEEENS4_6LayoutINS5_IJNSA_ILi2EEESB_SB_EEENS5_IJSB_NSA_ILi0EEESW_EEEEENS5_IJNS4_10UnderscoreESZ_SZ_EEEEENS4_13SM90_TMA_LOADENS4_14ComposedLayoutINS4_7SwizzleILi3ELi4ELi3EEENS4_18smem_ptr_flag_bitsILi16EEENST_INS5_IJNSA_ILi8EEESG_EEENS5_IJSG_SB_EEEEEEEvNS4_8identityES12_S1C_vS1D_EENS_8epilogue10collective18CollectiveEpilogueINS1F_22Sm90TmaWarpSpecializedILi3ELi2ELi16ELb1ELb0EEEJSH_NS5_IJSF_NSA_ILi32EEEEEESI_SJ_SI_SJ_NS1F_6fusion15FusionCallbacksIS1J_NS1M_13LinCombEltActINS1F_6thread4ReLuESI_fSI_fLNS_15FloatRoundStyleE2EEESH_S1L_JEEES12_NS13_INS14_ILi2ELi4ELi3EEES17_NST_INS5_IJS18_S1K_EEENS5_IJS1K_SB_EEEEEEENS4_17SM75_U32x4_LDSM_NENS4_14SM90_TMA_STOREES1Y_NS4_17SM90_U32x4_STSM_NENS4_9Copy_AtomIJS21_NS_6half_tEEEEvEEEvvEEEEvNT_6ParamsE)
        .other          _ZN7cutlass13device_kernelINS_4gemm6kernel13GemmUniversalIN4cute5tupleIJiiiiEEENS1_10collective13CollectiveMmaINS1_34MainloopSm90TmaGmmaWarpSpecializedILi8ENS5_IJNS4_1CILi1EEESB_SB_EEENS1_35KernelTmaWarpSpecializedCooperativeEEENS5_IJNSA_ILi128EEENSA_ILi64EEESG_EEENS_10bfloat16_tENS5_IJlSB_lEEESI_SJ_NS4_8TiledMMAINS4_8MMA_AtomIJNS4_4SM904GMMA27MMA_64x64x16_F32BF16BF16_SSILNSN_5MajorE0ELSP_0ELNSN_7ScaleInE1ELSQ_1EEEEEENS4_6LayoutINS5_IJNSA_ILi2EEESB_SB_EEENS5_IJSB_NSA_ILi0EEESW_EEEEENS5_IJNS4_10UnderscoreESZ_SZ_EEEEENS4_13SM90_TMA_LOADENS4_14ComposedLayoutINS4_7SwizzleILi3ELi4ELi3EEENS4_18smem_ptr_flag_bitsILi16EEENST_INS5_IJNSA_ILi8EEESG_EEENS5_IJSG_SB_EEEEEEEvNS4_8identityES12_S1C_vS1D_EENS_8epilogue10collective18CollectiveEpilogueINS1F_22Sm90TmaWarpSpecializedILi3ELi2ELi16ELb1ELb0EEEJSH_NS5_IJSF_NSA_ILi32EEEEEESI_SJ_SI_SJ_NS1F_6fusion15FusionCallbacksIS1J_NS1M_13LinCombEltActINS1F_6thread4ReLuESI_fSI_fLNS_15FloatRoundStyleE2EEESH_S1L_JEEES12_NS13_INS14_ILi2ELi4ELi3EEES17_NST_INS5_IJS18_S1K_EEENS5_IJS1K_SB_EEEEEEENS4_17SM75_U32x4_LDSM_NENS4_14SM90_TMA_STOREES1Y_NS4_17SM90_U32x4_STSM_NENS4_9Copy_AtomIJS21_NS_6half_tEEEEvEEEvvEEEEvNT_6ParamsE,@"STO_CUDA_ENTRY STV_DEFAULT"
_ZN7cutlass13device_kernelINS_4gemm6kernel13GemmUniversalIN4cute5tupleIJiiiiEEENS1_10collective13CollectiveMmaINS1_34MainloopSm90TmaGmmaWarpSpecializedILi8ENS5_IJNS4_1CILi1EEESB_SB_EEENS1_35KernelTmaWarpSpecializedCooperativeEEENS5_IJNSA_ILi128EEENSA_ILi64EEESG_EEENS_10bfloat16_tENS5_IJlSB_lEEESI_SJ_NS4_8TiledMMAINS4_8MMA_AtomIJNS4_4SM904GMMA27MMA_64x64x16_F32BF16BF16_SSILNSN_5MajorE0ELSP_0ELNSN_7ScaleInE1ELSQ_1EEEEEENS4_6LayoutINS5_IJNSA_ILi2EEESB_SB_EEENS5_IJSB_NSA_ILi0EEESW_EEEEENS5_IJNS4_10UnderscoreESZ_SZ_EEEEENS4_13SM90_TMA_LOADENS4_14ComposedLayoutINS4_7SwizzleILi3ELi4ELi3EEENS4_18smem_ptr_flag_bitsILi16EEENST_INS5_IJNSA_ILi8EEESG_EEENS5_IJSG_SB_EEEEEEEvNS4_8identityES12_S1C_vS1D_EENS_8epilogue10collective18CollectiveEpilogueINS1F_22Sm90TmaWarpSpecializedILi3ELi2ELi16ELb1ELb0EEEJSH_NS5_IJSF_NSA_ILi32EEEEEESI_SJ_SI_SJ_NS1F_6fusion15FusionCallbacksIS1J_NS1M_13LinCombEltActINS1F_6thread4ReLuESI_fSI_fLNS_15FloatRoundStyleE2EEESH_S1L_JEEES12_NS13_INS14_ILi2ELi4ELi3EEES17_NST_INS5_IJS18_S1K_EEENS5_IJS1K_SB_EEEEEEENS4_17SM75_U32x4_LDSM_NENS4_14SM90_TMA_STOREES1Y_NS4_17SM90_U32x4_STSM_NENS4_9Copy_AtomIJS21_NS_6half_tEEEEvEEEvvEEEEvNT_6ParamsE:
[----:B------:R-:W1:Y:S01]  /*0000*/  LDC R1, c[0x0][0x28] ;  /* 0x00000a00ff017b82 */ /* 0x000e620000000800 */
[----:B------:R-:W2:Y:S07]  /*0010*/  S2R R18, SR_TID.X ;  /* 0x0000000000127919 */ /* 0x000eae0000002100 */
[----:B------:R-:W3:Y:S01]  /*0020*/  LDC.64 R4, c[0x0][0x588] ;  /* 0x00016200ff047b82 */ /* 0x000ee20000000a00 */
[----:B------:R-:W-:Y:S01]  /*0030*/  ELECT P0, URZ, PT ;  /* 0x00000000003f782f */ /* 0x000fe20003800000 */
[----:B------:R-:W-:Y:S01]  /*0040*/  BSSY B0, `(.L_x_0) ;  /* 0x0000016000007945 */ /* 0x000fe20003800000 */
[----:B--2---:R-:W-:-:S02]  /*0050*/  SHF.R.U32.HI R6, RZ, 0x5, R18 ;  /* 0x00000005ff067819 */ /* 0x004fc40000011612 */
[----:B------:R-:W-:-:S03]  /*0060*/  SHF.R.U32.HI R2, RZ, 0x7, R18 ;  /* 0x00000007ff027819 */ /* 0x000fc60000011612 */
[----:B------:R-:W2:Y:S04]  /*0070*/  SHFL.IDX PT, R0, R6, RZ, 0x1f ;  /* 0x00001fff06007589 */ /* 0x000ea800000e0000 */
[----:B------:R4:W1:Y:S01]  /*0080*/  SHFL.IDX PT, R10, R2, RZ, 0x1f ;  /* 0x00001fff020a7589 */ /* 0x00086200000e0000 */
[----:B--2---:R-:W-:Y:S02]  /*0090*/  ISETP.NE.OR P0, PT, R0, RZ, !P0 ;  /* 0x000000ff0000720c */ /* 0x004fe40004705670 */
[----:B------:R-:W-:-:S11]  /*00a0*/  SHF.R.S32.HI R3, RZ, 0x1f, R0 ;  /* 0x0000001fff037819 */ /* 0x000fd60000011400 */
[----:B-1-34-:R-:W-:Y:S05]  /*00b0*/  @P0 BRA `(.L_x_1) ;  /* 0x0000000000380947 */ /* 0x01afea0003800000 */
[----:B------:R-:W-:Y:S02]  /*00c0*/  ULDC.64 UR4, c[0x0][0x198] ;  /* 0x0000660000047ab9 */ /* 0x000fe40000000a00 */
[----:B------:R-:W-:Y:S02]  /*00d0*/  UIADD3 UR6, UP0, UR4, 0xf0, URZ ;  /* 0x000000f004067890 */ /* 0x000fe4000ff1e03f */
[----:B------:R-:W-:Y:S02]  /*00e0*/  UIADD3 UR8, UP1, UR4, 0x1f0, URZ ;  /* 0x000001f004087890 */ /* 0x000fe4000ff3e03f */
[----:B------:R-:W-:Y:S02]  /*00f0*/  UIADD3 UR10, UP2, UR4, 0x3f0, URZ ;  /* 0x000003f0040a7890 */ /* 0x000fe4000ff5e03f */
[----:B------:R-:W-:Y:S02]  /*0100*/  UIADD3 UR4, UP3, UR4, 0x4f0, URZ ;  /* 0x000004f004047890 */ /* 0x000fe4000ff7e03f */
[----:B------:R-:W-:-:S02]  /*0110*/  UIADD3.X UR7, URZ, UR5, URZ, UP0, !UPT ;  /* 0x000000053f077290 */ /* 0x000fc400087fe43f */
[----:B------:R-:W-:Y:S02]  /*0120*/  UIADD3.X UR9, URZ, UR5, URZ, UP1, !UPT ;  /* 0x000000053f097290 */ /* 0x000fe40008ffe43f */
[----:B------:R-:W-:Y:S02]  /*0130*/  UIADD3.X UR11, URZ, UR5, URZ, UP2, !UPT ;  /* 0x000000053f0b7290 */ /* 0x000fe400097fe43f */
[----:B------:R-:W-:-:S03]  /*0140*/  UIADD3.X UR5, URZ, UR5, URZ, UP3, !UPT ;  /* 0x000000053f057290 */ /* 0x000fc60009ffe43f */
[----:B------:R1:W-:Y:S02]  /*0150*/  UTMACCTL.PF [UR6] ;  /* 0x00000000060079b9 */ /* 0x0003e40008040000 */
[----:B------:R1:W-:Y:S02]  /*0160*/  UTMACCTL.PF [UR8] ;  /* 0x00000000080079b9 */ /* 0x0003e40008040000 */
[----:B------:R1:W-:Y:S02]  /*0170*/  UTMACCTL.PF [UR10] ;  /* 0x000000000a0079b9 */ /* 0x0003e40008040000 */
[----:B------:R1:W-:Y:S02]  /*0180*/  UTMACCTL.PF [UR4] ;  /* 0x00000000040079b9 */ /* 0x0003e40008040000 */
[----:B-1----:R-:W-:Y:S01]  /*0190*/  NOP ;  /* 0x0000000000007918 */ /* 0x002fe20000000000 */
.L_x_1:
[----:B------:R-:W-:Y:S05]  /*01a0*/  BSYNC B0 ;  /* 0x0000000000007941 */ /* 0x000fea0003800000 */
.L_x_0:
[----:B------:R-:W-:Y:S01]  /*01b0*/  ULDC.64 UR4, c[0x0][0x590] ;  /* 0x0001640000047ab9 */ /* 0x000fe20000000a00 */
[----:B------:R-:W-:Y:S01]  /*01c0*/  LEA.HI R3, R3, R0, RZ, 0x2 ;  /* 0x0000000003037211 */ /* 0x000fe200078f10ff */
[----:B------:R-:W-:Y:S01]  /*01d0*/  ULDC.64 UR54, c[0x0][0x208] ;  /* 0x0000820000367ab9 */ /* 0x000fe20000000a00 */
[----:B------:R-:W-:Y:S01]  /*01e0*/  ISETP.NE.U32.AND P2, PT, RZ, UR4, PT ;  /* 0x00000004ff007c0c */ /* 0x000fe2000bf45070 */
[----:B------:R-:W-:Y:S01]  /*01f0*/  IMAD.MOV.U32 R2, RZ, RZ, R4 ;  /* 0x000000ffff027224 */ /* 0x000fe200078e0004 */
[----:B------:R-:W-:Y:S02]  /*0200*/  LOP3.LUT R3, R3, 0xfffffffc, RZ, 0xc0, !PT ;  /* 0xfffffffc03037812 */ /* 0x000fe400078ec0ff */
[----:B------:R-:W-:Y:S02]  /*0210*/  ISETP.NE.AND.EX P3, PT, RZ, UR5, PT, P2 ;  /* 0x00000005ff007c0c */ /* 0x000fe4000bf65320 */
[----:B------:R-:W-:Y:S01]  /*0220*/  PRMT R7, RZ, 0x7610, R7 ;  /* 0x00007610ff077816 */ /* 0x000fe20000000007 */
[----:B------:R-:W-:-:S02]  /*0230*/  IMAD.IADD R0, R0, 0x1, -R3 ;  /* 0x0000000100007824 */ /* 0x000fc400078e0a03 */
[----:B------:R-:W-:-:S08]  /*0240*/  IMAD.MOV.U32 R3, RZ, RZ, R5 ;  /* 0x000000ffff037224 */ /* 0x000fd000078e0005 */
[----:B------:R-:W-:Y:S05]  /*0250*/  @P3 BRA `(.L_x_2) ;  /* 0x0000000000303947 */ /* 0x000fea0003800000 */
[----:B------:R-:W-:Y:S02]  /*0260*/  ULDC.64 UR6, c[0x0][0x588] ;  /* 0x0001620000067ab9 */ /* 0x000fe40000000a00 */
[----:B------:R-:W-:-:S04]  /*0270*/  ISETP.NE.U32.AND P0, PT, RZ, UR6, PT ;  /* 0x00000006ff007c0c */ /* 0x000fc8000bf05070 */
[----:B------:R-:W-:-:S13]  /*0280*/  ISETP.NE.AND.EX P0, PT, RZ, UR7, PT, P0 ;  /* 0x00000007ff007c0c */ /* 0x000fda000bf05300 */
[----:B------:R-:W-:Y:S05]  /*0290*/  @!P0 BRA `(.L_x_3) ;  /* 0x0000000000108947 */ /* 0x000fea0003800000 */
[----:B------:R-:W2:Y:S02]  /*02a0*/  LDG.E R7, desc[UR54][R2.64] ;  /* 0x0000003602077981 */ /* 0x000ea4000c1e1900 */
[----:B--2---:R-:W-:Y:S01]  /*02b0*/  FSETP.NEU.AND P1, PT, R7, RZ, PT ;  /* 0x000000ff0700720b */ /* 0x004fe20003f2d000 */
[----:B------:R-:W-:Y:S01]  /*02c0*/  IMAD.MOV.U32 R7, RZ, RZ, 0x1 ;  /* 0x00000001ff077424 */ /* 0x000fe200078e00ff */
[----:B------:R-:W-:Y:S11]  /*02d0*/  BRA `(.L_x_2) ;  /* 0x0000000000107947 */ /* 0x000ff60003800000 */
.L_x_3:
[----:B------:R-:W-:Y:S01]  /*02e0*/  ULDC UR6, c[0x0][0x580] ;  /* 0x0001600000067ab9 */ /* 0x000fe20000000800 */
[----:B------:R-:W-:Y:S01]  /*02f0*/  IMAD.MOV.U32 R7, RZ, RZ, 0x1 ;  /* 0x00000001ff077424 */ /* 0x000fe200078e00ff */
[----:B------:R-:W-:Y:S02]  /*0300*/  FSETP.NEU.AND P1, PT, RZ, UR6, PT ;  /* 0x00000006ff007c0b */ /* 0x000fe4000bf2d000 */
[----:B------:R-:W-:-:S11]  /*0310*/  CS2R R2, SRZ ;  /* 0x0000000000027805 */ /* 0x000fd6000001ff00 */
.L_x_2:
[----:B------:R-:W-:Y:S02]  /*0320*/  ISETP.NE.U32.AND P4, PT, R2, RZ, PT ;  /* 0x000000ff0200720c */ /* 0x000fe40003f85070 */
[----:B------:R-:W-:Y:S02]  /*0330*/  ISETP.NE.AND.EX P5, PT, RZ, UR5, PT, P2 ;  /* 0x00000005ff007c0c */ /* 0x000fe4000bfa5320 */
[----:B------:R-:W-:Y:S02]  /*0340*/  ISETP.NE.AND.EX P2, PT, R3, RZ, PT, P4 ;  /* 0x000000ff0300720c */ /* 0x000fe40003f45340 */
[----:B------:R-:W-:-:S11]  /*0350*/  PLOP3.LUT P0, PT, PT, PT, PT, 0x8, 0x0 ;  /* 0x000000000000781c */ /* 0x000fd60003f0e170 */
[----:B------:R-:W-:Y:S05]  /*0360*/  @P2 BRA P5, `(.L_x_4) ;  /* 0x0000000000342947 */ /* 0x000fea0002800000 */
[----:B------:R-:W-:-:S04]  /*0370*/  ISETP.NE.U32.AND P0, PT, RZ, UR4, PT ;  /* 0x00000004ff007c0c */ /* 0x000fc8000bf05070 */
[----:B------:R-:W-:-:S13]  /*0380*/  ISETP.NE.AND.EX P0, PT, RZ, UR5, PT, P0 ;  /* 0x00000005ff007c0c */ /* 0x000fda000bf05300 */
[----:B------:R-:W-:Y:S05]  /*0390*/  @!P0 BRA `(.L_x_5) ;  /* 0x0000000000248947 */ /* 0x000fea0003800000 */
[----:B------:R-:W-:Y:S02]  /*03a0*/  PRMT R7, R7, 0x9910, RZ ;  /* 0x0000991007077816 */ /* 0x000fe400000000ff */
[----:B------:R-:W-:Y:S02]  /*03b0*/  ISETP.NE.U32.AND P0, PT, R2, RZ, PT ;  /* 0x000000ff0200720c */ /* 0x000fe40003f05070 */
[----:B------:R-:W-:Y:S02]  /*03c0*/  ISETP.NE.AND P2, PT, R7, RZ, PT ;  /* 0x000000ff0700720c */ /* 0x000fe40003f45270 */
[----:B------:R-:W-:Y:S02]  /*03d0*/  ISETP.NE.AND.EX P0, PT, R3, RZ, PT, P0 ;  /* 0x000000ff0300720c */ /* 0x000fe40003f05300 */
[----:B------:R-:W-:-:S09]  /*03e0*/  SEL R2, RZ, 0xffffffff, P1 ;  /* 0xffffffffff027807 */ /* 0x000fd20000800000 */
[----:B------:R-:W-:-:S04]  /*03f0*/  @!P2 SEL R2, RZ, 0xffffffff, P0 ;  /* 0xffffffffff02a807 */ /* 0x000fc80000000000 */
[----:B------:R-:W-:-:S04]  /*0400*/  LOP3.LUT R2, R2, 0x1, RZ, 0xc0, !PT ;  /* 0x0000000102027812 */ /* 0x000fc800078ec0ff */
[----:B------:R-:W-:Y:S01]  /*0410*/  ISETP.EQ.U32.AND P0, PT, R2, 0x1, PT ;  /* 0x000000010200780c */ /* 0x000fe20003f02070 */
[----:B------:R-:W-:-:S12]  /*0420*/  BRA `(.L_x_4) ;  /* 0x0000000000047947 */ /* 0x000fd80003800000 */
.L_x_5:
[----:B------:R-:W-:-:S13]  /*0430*/  PLOP3.LUT P0, PT, P1, PT, PT, 0x8, 0x0 ;  /* 0x000000000000781c */ /* 0x000fda0000f0e170 */
.L_x_4:
[----:B------:R-:W1:Y:S02]  /*0440*/  SHFL.IDX PT, R2, R6, RZ, 0x1f ;  /* 0x00001fff06027589 */ /* 0x000e6400000e0000 */
[----:B-1----:R-:W-:-:S13]  /*0450*/  ISETP.NE.AND P1, PT, R2, RZ, PT ;  /* 0x000000ff0200720c */ /* 0x002fda0003f25270 */
[----:B------:R-:W-:Y:S05]  /*0460*/  @P1 BRA `(.L_x_6) ;  /* 0x0000000000841947 */ /* 0x000fea0003800000 */
[----:B------:R-:W-:Y:S01]  /*0470*/  ELECT P1, URZ, PT ;  /* 0x00000000003f782f */ /* 0x000fe20003820000 */
[----:B------:R-:W-:-:S12]  /*0480*/  BSSY B0, `(.L_x_6) ;  /* 0x000001f000007945 */ /* 0x000fd80003800000 */
[----:B------:R-:W-:Y:S05]  /*0490*/  @!P1 BRA `(.L_x_7) ;  /* 0x0000000000749947 */ /* 0x000fea0003800000 */
[----:B------:R-:W1:Y:S01]  /*04a0*/  S2UR UR8, SR_CgaCtaId ;  /* 0x00000000000879c3 */ /* 0x000e620000008800 */
[----:B------:R-:W-:Y:S01]  /*04b0*/  UMOV UR4, 0x400 ;  /* 0x0000040000047882 */ /* 0x000fe20000000000 */
[----:B------:R-:W-:Y:S01]  /*04c0*/  UMOV UR5, 0x1 ;  /* 0x0000000100057882 */ /* 0x000fe20000000000 */
[----:B------:R-:W-:Y:S02]  /*04d0*/  UMOV UR6, 0x100 ;  /* 0x0000010000067882 */ /* 0x000fe40000000000 */
[----:B------:R-:W-:-:S04]  /*04e0*/  UIADD3 UR6, -UR6, 0x100000, URZ ;  /* 0x0010000006067890 */ /* 0x000fc8000fffe13f */
[----:B------:R-:W-:Y:S02]  /*04f0*/  USHF.L.U32 UR7, UR6, 0xb, URZ ;  /* 0x0000000b06077899 */ /* 0x000fe4000800063f */
[----:B------:R-:W-:Y:S02]  /*0500*/  USHF.L.U32 UR6, UR6, 0x1, URZ ;  /* 0x0000000106067899 */ /* 0x000fe4000800063f */
[----:B-1----:R-:W-:Y:S02]  /*0510*/  ULEA UR8, UR8, UR4, 0x18 ;  /* 0x0000000408087291 */ /* 0x002fe4000f8ec03f */
[----:B------:R-:W-:-:S04]  /*0520*/  UIADD3 UR4, -UR5, 0x100000, URZ ;  /* 0x0010000005047890 */ /* 0x000fc8000fffe13f */
[----:B------:R-:W-:Y:S02]  /*0530*/  USHF.L.U32 UR5, UR4, 0xb, URZ ;  /* 0x0000000b04057899 */ /* 0x000fe4000800063f */
[----:B------:R-:W-:Y:S01]  /*0540*/  USHF.L.U32 UR4, UR4, 0x1, URZ ;  /* 0x0000000104047899 */ /* 0x000fe2000800063f */
[----:B------:R-:W1:Y:S11]  /*0550*/  FENCE.VIEW.ASYNC.S ;  /* 0x00000000000073c6 */ /* 0x000e760000000000 */
[----:B-1----:R1:W2:Y:S01]  /*0560*/  SYNCS.EXCH.64 URZ, [UR8], UR4 ;  /* 0x00000004083f75b2 */ /* 0x0022a20008000100 */
[----:B------:R1:W3:Y:S01]  /*0570*/  SYNCS.EXCH.64 URZ, [UR8+0x40], UR6 ;  /* 0x00004006083f75b2 */ /* 0x0002e20008000100 */
[----:B------:R1:W4:Y:S01]  /*0580*/  SYNCS.EXCH.64 URZ, [UR8+0x8], UR4 ;  /* 0x00000804083f75b2 */ /* 0x0003220008000100 */
[----:B------:R1:W1:Y:S01]  /*0590*/  SYNCS.EXCH.64 URZ, [UR8+0x48], UR6 ;  /* 0x00004806083f75b2 */ /* 0x0002620008000100 */
        /* <DEDUP_REMOVED lines=12> */
[----:B------:R-:W-:Y:S01]  /*0660*/  NOP ;  /* 0x0000000000007918 */ /* 0x000fe20000000000 */
.L_x_7:
[----:B-1----:R-:W-:Y:S05]  /*0670*/  BSYNC B0 ;  /* 0x0000000000007941 */ /* 0x002fea0003800000 */
.L_x_6:
[----:B------:R-:W1:Y:S01]  /*0680*/  SHFL.IDX PT, R3, R6, RZ, 0x1f ;  /* 0x00001fff06037589 */ /* 0x000e6200000e0000 */
[----:B------:R-:W2:Y:S01]  /*0690*/  LDC R2, c[0x0][0x904] ;  /* 0x00024100ff027b82 */ /* 0x000ea20000000800 */
[----:B------:R-:W-:Y:S01]  /*06a0*/  NOP ;  /* 0x0000000000007918 */ /* 0x000fe20000000000 */
[----:B-1----:R-:W-:-:S13]  /*06b0*/  ISETP.NE.AND P1, PT, R3, RZ, PT ;  /* 0x000000ff0300720c */ /* 0x002fda0003f25270 */
[----:B------:R-:W-:Y:S05]  /*06c0*/  @P1 BRA `(.L_x_8) ;  /* 0x0000000000501947 */ /* 0x000fea0003800000 */
[----:B------:R-:W1:Y:S01]  /*06d0*/  S2UR UR5, SR_CgaCtaId ;  /* 0x00000000000579c3 */ /* 0x000e620000008800 */
[----:B------:R-:W-:Y:S01]  /*06e0*/  UMOV UR4, 0x400 ;  /* 0x0000040000047882 */ /* 0x000fe20000000000 */
[----:B------:R-:W-:Y:S01]  /*06f0*/  UMOV UR6, 0x20 ;  /* 0x0000002000067882 */ /* 0x000fe20000000000 */
[----:B------:R-:W-:Y:S01]  /*0700*/  UMOV UR7, 0x100 ;  /* 0x0000010000077882 */ /* 0x000fe20000000000 */
[----:B------:R-:W-:Y:S01]  /*0710*/  ELECT P1, URZ, PT ;  /* 0x00000000003f782f */ /* 0x000fe20003820000 */
[----:B-1----:R-:W-:Y:S02]  /*0720*/  ULEA UR8, UR5, UR4, 0x18 ;  /* 0x0000000405087291 */ /* 0x002fe4000f8ec03f */
[----:B------:R-:W-:-:S04]  /*0730*/  UIADD3 UR4, -UR6, 0x100000, URZ ;  /* 0x0010000006047890 */ /* 0x000fc8000fffe13f */
[----:B------:R-:W-:Y:S02]  /*0740*/  USHF.L.U32 UR5, UR4, 0xb, URZ ;  /* 0x0000000b04057899 */ /* 0x000fe4000800063f */
[----:B------:R-:W-:Y:S02]  /*0750*/  USHF.L.U32 UR4, UR4, 0x1, URZ ;  /* 0x0000000104047899 */ /* 0x000fe4000800063f */
[----:B------:R-:W-:-:S04]  /*0760*/  UIADD3 UR6, -UR7, 0x100000, URZ ;  /* 0x0010000007067890 */ /* 0x000fc8000fffe13f */
[----:B------:R-:W-:Y:S02]  /*0770*/  USHF.L.U32 UR7, UR6, 0xb, URZ ;  /* 0x0000000b06077899 */ /* 0x000fe4000800063f */
[----:B------:R-:W-:Y:S01]  /*0780*/  USHF.L.U32 UR6, UR6, 0x1, URZ ;  /* 0x0000000106067899 */ /* 0x000fe2000800063f */
[----:B------:R-:W1:Y:S03]  /*0790*/  FENCE.VIEW.ASYNC.S ;  /* 0x00000000000073c6 */ /* 0x000e660000000000 */
[----:B-1----:R1:W1:Y:S08]  /*07a0*/  SYNCS.EXCH.64 URZ, [UR8+0x80], UR4 ;  /* 0x00008004083f75b2 */ /* 0x0022700008000100 */
[----:B------:R1:W1:Y:S01]  /*07b0*/  SYNCS.EXCH.64 URZ, [UR8+0x98], UR6 ;  /* 0x00009806083f75b2 */ /* 0x0002620008000100 */
[----:B------:R1:W1:Y:S01]  /*07c0*/  SYNCS.EXCH.64 URZ, [UR8+0x88], UR4 ;  /* 0x00008804083f75b2 */ /* 0x0002620008000100 */
[----:B------:R1:W1:Y:S01]  /*07d0*/  SYNCS.EXCH.64 URZ, [UR8+0xa0], UR6 ;  /* 0x0000a006083f75b2 */ /* 0x0002620008000100 */
[----:B------:R1:W1:Y:S01]  /*07e0*/  SYNCS.EXCH.64 URZ, [UR8+0x90], UR4 ;  /* 0x00009004083f75b2 */ /* 0x0002620008000100 */
[----:B------:R1:W1:Y:S01]  /*07f0*/  SYNCS.EXCH.64 URZ, [UR8+0xa8], UR6 ;  /* 0x0000a806083f75b2 */ /* 0x0002620008000100 */
[----:B------:R-:W-:Y:S01]  /*0800*/  NOP ;  /* 0x0000000000007918 */ /* 0x000fe20000000000 */
.L_x_8:
[----:B------:R-:W5:Y:S01]  /*0810*/  SHFL.IDX PT, R6, R6, RZ, 0x1f ;  /* 0x00001fff06067589 */ /* 0x000f6200000e0000 */
[----:B------:R-:W-:Y:S01]  /*0820*/  ELECT P1, URZ, PT ;  /* 0x00000000003f782f */ /* 0x000fe20003820000 */
[----:B------:R-:W3:Y:S01]  /*0830*/  S2UR UR42, SR_CgaCtaId ;  /* 0x00000000002a79c3 */ /* 0x000ee20000008800 */
[----:B--2---:R-:W-:Y:S01]  /*0840*/  ISETP.NE.AND P6, PT, R2, 0x1, PT ;  /* 0x000000010200780c */ /* 0x004fe20003fc5270 */
[----:B------:R-:W2:Y:S01]  /*0850*/  S2R R3, SR_CTAID.Y ;  /* 0x0000000000037919 */ /* 0x000ea20000002600 */
[----:B-1----:R-:W-:Y:S01]  /*0860*/  UMOV UR4, 0x20 ;  /* 0x0000002000047882 */ /* 0x002fe20000000000 */
[----:B------:R-:W-:Y:S01]  /*0870*/  ISETP.NE.AND P4, PT, R0, RZ, PT ;  /* 0x000000ff0000720c */ /* 0x000fe20003f85270 */
[----:B------:R-:W-:Y:S01]  /*0880*/  NOP ;  /* 0x0000000000007918 */ /* 0x000fe20000000000 */
[----:B------:R-:W1:Y:S01]  /*0890*/  S2R R8, SR_CTAID.X ;  /* 0x0000000000087919 */ /* 0x000e620000002500 */
[----:B------:R-:W-:Y:S01]  /*08a0*/  P2R R7, PR, RZ, 0x40 ;  /* 0x00000040ff077803 */ /* 0x000fe20000000000 */
[----:B------:R-:W-:Y:S01]  /*08b0*/  IMAD.MOV.U32 R9, RZ, RZ, RZ ;  /* 0x000000ffff097224 */ /* 0x000fe200078e00ff */
[----:B------:R-:W-:Y:S05]  /*08c0*/  BSSY B6, `(.L_x_9) ;  /* 0x0000624000067945 */ /* 0x000fea0003800000 */
[----:B------:R-:W1:Y:S01]  /*08d0*/  @P6 LDC R17, c[0x0][0x10] ;  /* 0x00000400ff116b82 */ /* 0x000e620000000800 */
[----:B------:R-:W-:Y:S01]  /*08e0*/  @P6 IMAD.MOV.U32 R7, RZ, RZ, RZ ;  /* 0x000000ffff076224 */ /* 0x000fe200078e00ff */
[----:B-----5:R-:W-:-:S06]  /*08f0*/  ISETP.NE.OR P2, PT, R6, RZ, !P1 ;  /* 0x000000ff0600720c */ /* 0x020fcc0004f45670 */
[----:B------:R-:W5:Y:S01]  /*0900*/  @!P6 LDC R11, c[0x0][0xc] ;  /* 0x00000300ff0beb82 */ /* 0x000f620000000800 */
[----:B------:R-:W-:-:S04]  /*0910*/  ISETP.EQ.OR P1, PT, R0, 0x3, !P4 ;  /* 0x000000030000780c */ /* 0x000fc80006722670 */
[----:B------:R-:W-:-:S04]  /*0920*/  ISETP.EQ.AND P1, PT, R10, RZ, P1 ;  /* 0x000000ff0a00720c */ /* 0x000fc80000f22270 */
[----:B------:R-:W-:Y:S01]  /*0930*/  SEL R22, RZ, 0x1, !P1 ;  /* 0x00000001ff167807 */ /* 0x000fe20004800000 */
[----:B--2---:R-:W-:Y:S01]  /*0940*/  @P6 IMAD.MOV.U32 R6, RZ, RZ, R3 ;  /* 0x000000ffff066224 */ /* 0x004fe200078e0003 */
[----:B------:R-:W-:Y:S01]  /*0950*/  VOTEU.ALL UP0, P2 ;  /* 0x00000000003f7886 */ /* 0x000fe20001000000 */
[----:B------:R-:W-:Y:S02]  /*0960*/  VOTEU.ALL UP1, P2 ;  /* 0x00000000003f7886 */ /* 0x000fe40001020000 */
[----:B-1----:R-:W-:Y:S02]  /*0970*/  @P6 IMAD.WIDE.U32 R16, R8, R17, R6 ;  /* 0x0000001108106225 */ /* 0x002fe400078e0006 */
[----:B------:R-:W-:Y:S01]  /*0980*/  @!UP0 UMOV UR6, 0x400 ;  /* 0x0000040000068882 */ /* 0x000fe20000000000 */
[----:B------:R-:W-:-:S04]  /*0990*/  @!UP0 UIADD3 UR4, -UR4, 0x100000, URZ ;  /* 0x0010000004048890 */ /* 0x000fc8000fffe13f */
[----:B------:R-:W-:Y:S02]  /*09a0*/  @!UP0 USHF.L.U32 UR5, UR4, 0xb, URZ ;  /* 0x0000000b04058899 */ /* 0x000fe4000800063f */
[----:B------:R-:W-:Y:S01]  /*09b0*/  @!UP0 USHF.L.U32 UR4, UR4, 0x1, URZ ;  /* 0x0000000104048899 */ /* 0x000fe2000800063f */
[----:B------:R-:W-:Y:S01]  /*09c0*/  @P6 IMAD.MOV.U32 R7, RZ, RZ, RZ ;  /* 0x000000ffff076224 */ /* 0x000fe200078e00ff */
[----:B---3--:R-:W-:Y:S01]  /*09d0*/  @!UP0 ULEA UR8, UR42, UR6, 0x18 ;  /* 0x000000062a088291 */ /* 0x008fe2000f8ec03f */
[----:B------:R-:W-:Y:S01]  /*09e0*/  VOTEU.ALL UP0, P2 ;  /* 0x00000000003f7886 */ /* 0x000fe20001000000 */
[C---:B------:R-:W-:Y:S01]  /*09f0*/  ISETP.NE.AND P2, PT, R10.reuse, RZ, PT ;  /* 0x000000ff0a00720c */ /* 0x040fe20003f45270 */
[----:B------:R-:W-:Y:S01]  /*0a00*/  ULDC UR6, c[0x0][0xc] ;  /* 0x0000030000067ab9 */ /* 0x000fe20000000800 */
[----:B------:R-:W-:Y:S01]  /*0a10*/  ULDC UR7, c[0x0][0x10] ;  /* 0x0000040000077ab9 */ /* 0x000fe20000000800 */
[----:B------:R-:W-:Y:S01]  /*0a20*/  VIADD R10, R10, 0xffffffff ;  /* 0xffffffff0a0a7836 */ /* 0x000fe20000000000 */
[----:B------:R-:W-:Y:S01]  /*0a30*/  ISETP.EQ.AND P5, PT, R0, 0x2, !P2 ;  /* 0x000000020000780c */ /* 0x000fe200057a2270 */
[----:B------:R-:W-:-:S02]  /*0a40*/  @P6 IMAD.IADD R17, R17, 0x1, R7 ;  /* 0x0000000111116824 */ /* 0x000fc400078e0207 */
[----:B-----5:R-:W-:Y:S01]  /*0a50*/  @!P6 IMAD.WIDE.U32 R6, R11, R3, R8 ;  /* 0x000000030b06e225 */ /* 0x020fe200078e0008 */
[----:B------:R-:W-:Y:S01]  /*0a60*/  ISETP.GE.U32.AND P1, PT, R10, 0x2, PT ;  /* 0x000000020a00780c */ /* 0x000fe20003f26070 */
[----:B------:R-:W1:Y:S02]  /*0a70*/  FENCE.VIEW.ASYNC.S ;  /* 0x00000000000073c6 */ /* 0x000e640000000000 */
[----:B-1----:R-:W4:Y:S01]  /*0a80*/  @!UP0 SYNCS.EXCH.64 URZ, [UR8+0xb0], UR4 ;  /* 0x0000b004083f85b2 */ /* 0x002f220008000100 */
[----:B------:R-:W-:Y:S01]  /*0a90*/  SEL R19, RZ, 0x1, !P5 ;  /* 0x00000001ff137807 */ /* 0x000fe20006800000 */
[----:B------:R-:W-:Y:S01]  /*0aa0*/  @!P6 IMAD.MOV.U32 R16, RZ, RZ, R6 ;  /* 0x000000ffff10e224 */ /* 0x000fe200078e0006 */
[----:B------:R-:W-:Y:S01]  /*0ab0*/  SEL R22, R22, 0x2, P1 ;  /* 0x0000000216167807 */ /* 0x000fe20000800000 */
[----:B------:R-:W-:Y:S01]  /*0ac0*/  @!P6 IMAD.MOV.U32 R17, RZ, RZ, R7 ;  /* 0x000000ffff11e224 */ /* 0x000fe200078e0007 */
[----:B------:R-:W-:Y:S01]  /*0ad0*/  SEL R19, R19, 0x2, P1 ;  /* 0x0000000213137807 */ /* 0x000fe20000800000 */
[----:B------:R1:W4:Y:S01]  /*0ae0*/  @!UP1 SYNCS.EXCH.64 URZ, [UR8+0xb8], UR4 ;  /* 0x0000b804083f95b2 */ /* 0x0003220008000100 */
[----:B------:R-:W-:Y:S01]  /*0af0*/  NOP ;  /* 0x0000000000007918 */ /* 0x000fe20000000000 */
[----:B-1----:R-:W-:-:S03]  /*0b00*/  UIMAD.WIDE.U32 UR4, UR6, UR7, URZ ;  /* 0x00000007060472a5 */ /* 0x002fc6000f8e003f */
[----:B------:R-:W-:Y:S02]  /*0b10*/  ULDC UR6, c[0x0][0x14] ;  /* 0x0000050000067ab9 */ /* 0x000fe40000000800 */
[----:B------:R-:W-:Y:S02]  /*0b20*/  UIMAD.WIDE.U32 UR36, UR4, UR6, URZ ;  /* 0x00000006042472a5 */ /* 0x000fe4000f8e003f */
[----:B------:R-:W-:-:S04]  /*0b30*/  UIMAD UR41, UR5, UR6, URZ ;  /* 0x00000006052972a4 */ /* 0x000fc8000f8e023f */
[----:B------:R-:W-:Y:S01]  /*0b40*/  UIADD3 UR41, UR37, UR41, URZ ;  /* 0x0000002925297290 */ /* 0x000fe2000fffe03f */
[----:B----4-:R-:W-:Y:S06]  /*0b50*/  BAR.SYNC.DEFER_BLOCKING 0x0 ;  /* 0x0000000000007b1d */ /* 0x010fec0000010000 */
[----:B------:R-:W-:Y:S05]  /*0b60*/  @!P2 BRA `(.L_x_10) ;  /* 0x000000340090a947 */ /* 0x000fea0003800000 */
[----:B------:R-:W-:-:S13]  /*0b70*/  ISETP.GT.U32.AND P0, PT, R10, 0x1, PT ;  /* 0x000000010a00780c */ /* 0x000fda0003f04070 */
[----:B------:R-:W-:Y:S05]  /*0b80*/  @P0 BRA `(.L_x_11) ;  /* 0x0000005c00dc0947 */ /* 0x000fea0003800000 */
[----:B------:R-:W-:Y:S01]  /*0b90*/  ULDC.64 UR4, c[0x0][0x8f8] ;  /* 0x00023e0000047ab9 */ /* 0x000fe20000000a00 */
[----:B------:R-:W-:Y:S01]  /*0ba0*/  UMOV UR47, 0xffffffff ;  /* 0xffffffff002f7882 */ /* 0x000fe20000000000 */
[----:B------:R-:W-:Y:S01]  /*0bb0*/  ISETP.GE.U32.AND P0, PT, R16, UR4, PT ;  /* 0x0000000410007c0c */ /* 0x000fe2000bf06070 */
[----:B------:R-:W-:Y:S01]  /*0bc0*/  IMAD.MOV.U32 R23, RZ, RZ, -0x1 ;  /* 0xffffffffff177424 */ /* 0x000fe200078e00ff */
[----:B------:R-:W-:Y:S01]  /*0bd0*/  PRMT R56, RZ, 0x7610, R56 ;  /* 0x00007610ff387816 */ /* 0x000fe20000000038 */
[----:B------:R-:W-:Y:S01]  /*0be0*/  IMAD.MOV.U32 R60, RZ, RZ, -0x1 ;  /* 0xffffffffff3c7424 */ /* 0x000fe200078e00ff */
[----:B------:R-:W-:Y:S02]  /*0bf0*/  ISETP.GE.U32.AND.EX P0, PT, R17, UR5, PT, P0 ;  /* 0x0000000511007c0c */ /* 0x000fe4000bf06100 */
[----:B------:R-:W-:-:S11]  /*0c00*/  PRMT R0, RZ, 0x7610, R0 ;  /* 0x00007610ff007816 */ /* 0x000fd60000000000 */
[----:B------:R-:W-:Y:S05]  /*0c10*/  @P0 BRA `(.L_x_12) ;  /* 0x0000000400600947 */ /* 0x000fea0003800000 */
[----:B------:R-:W1:Y:S01]  /*0c20*/  LDC.64 R14, c[0x0][0x8d0] ;  /* 0x00023400ff0e7b82 */ /* 0x000e620000000a00 */
[----:B------:R-:W-:Y:S02]  /*0c30*/  IMAD.MOV.U32 R4, RZ, RZ, R16 ;  /* 0x000000ffff047224 */ /* 0x000fe400078e0010 */
[----:B------:R-:W-:-:S05]  /*0c40*/  IMAD.MOV.U32 R5, RZ, RZ, R17 ;  /* 0x000000ffff057224 */ /* 0x000fca00078e0011 */
[----:B------:R-:W2:Y:S08]  /*0c50*/  LDC R0, c[0x0][0x8d8] ;  /* 0x00023600ff007b82 */ /* 0x000eb00000000800 */
[----:B------:R-:W3:Y:S01]  /*0c60*/  LDC.64 R20, c[0x0][0x8c8] ;  /* 0x00023200ff147b82 */ /* 0x000ee20000000a00 */
[----:B-1----:R-:W-:-:S04]  /*0c70*/  ISETP.NE.U32.AND P0, PT, R14, RZ, PT ;  /* 0x000000ff0e00720c */ /* 0x002fc80003f05070 */
[----:B------:R-:W-:-:S13]  /*0c80*/  ISETP.NE.AND.EX P0, PT, R15, RZ, PT, P0 ;  /* 0x000000ff0f00720c */ /* 0x000fda0003f05300 */
[----:B--23--:R-:W-:Y:S05]  /*0c90*/  @!P0 BRA `(.L_x_13) ;  /* 0x0000000000288947 */ /* 0x00cfea0003800000 */
[----:B------:R-:W1:Y:S02]  /*0ca0*/  LDC R11, c[0x0][0x8dc] ;  /* 0x00023700ff0b7b82 */ /* 0x000e640000000800 */
[----:B-1----:R-:W-:-:S05]  /*0cb0*/  IADD3 R11, P0, R16, R11, RZ ;  /* 0x0000000b100b7210 */ /* 0x002fca0007f1e0ff */
[----:B------:R-:W-:-:S04]  /*0cc0*/  IMAD.X R13, RZ, RZ, R17, P0 ;  /* 0x000000ffff0d7224 */ /* 0x000fc800000e0611 */
[----:B------:R-:W-:-:S04]  /*0cd0*/  IMAD.WIDE.U32 R4, R13, R14, RZ ;  /* 0x0000000e0d047225 */ /* 0x000fc800078e00ff */
[----:B------:R-:W-:-:S04]  /*0ce0*/  IMAD.WIDE.U32 R6, P0, R11, R15, R4 ;  /* 0x0000000f0b067225 */ /* 0x000fc80007800004 */
[----:B------:R-:W-:-:S04]  /*0cf0*/  IMAD.WIDE.U32 R4, R11, R14, RZ ;  /* 0x0000000e0b047225 */ /* 0x000fc800078e00ff */
[----:B------:R-:W-:Y:S01]  /*0d00*/  IMAD.X R11, RZ, RZ, RZ, P0 ;  /* 0x000000ffff0b7224 */ /* 0x000fe200000e06ff */
[----:B------:R-:W-:Y:S01]  /*0d10*/  IADD3 RZ, P0, R5, R6, RZ ;  /* 0x0000000605ff7210 */ /* 0x000fe20007f1e0ff */
[----:B------:R-:W-:-:S04]  /*0d20*/  IMAD.MOV.U32 R10, RZ, RZ, R7 ;  /* 0x000000ffff0a7224 */ /* 0x000fc800078e0007 */
[----:B------:R-:W-:-:S08]  /*0d30*/  IMAD.WIDE.U32.X R4, R13, R15, R10, P0 ;  /* 0x0000000f0d047225 */ /* 0x000fd000000e040a */
.L_x_13:
[-CC-:B------:R-:W-:Y:S01]  /*0d40*/  SHF.R.U64 R25, R4, R0.reuse, R5.reuse ;  /* 0x0000000004197219 */ /* 0x180fe20000001205 */
[----:B------:R-:W1:Y:S01]  /*0d50*/  LDC.64 R26, c[0x0][0x8e8] ;  /* 0x00023a00ff1a7b82 */ /* 0x000e620000000a00 */
[----:B------:R-:W-:Y:S01]  /*0d60*/  SHF.R.U32.HI R4, RZ, R0, R5 ;  /* 0x00000000ff047219 */ /* 0x000fe20000011605 */
[----:B------:R-:W-:Y:S01]  /*0d70*/  ULDC UR4, c[0x0][0x150] ;  /* 0x0000540000047ab9 */ /* 0x000fe20000000800 */
[----:B------:R-:W-:Y:S02]  /*0d80*/  I2FP.F32.U32 R0, R8 ;  /* 0x0000000800007245 */ /* 0x000fe40000201000 */
[----:B------:R-:W-:-:S03]  /*0d90*/  IADD3 R9, P0, RZ, -R25, RZ ;  /* 0x80000019ff097210 */ /* 0x000fc60007f1e0ff */
[----:B------:R-:W2:Y:S01]  /*0da0*/  LDC R10, c[0x0][0x8c0] ;  /* 0x00023000ff0a7b82 */ /* 0x000ea20000000800 */
[----:B------:R-:W-:Y:S01]  /*0db0*/  FMUL R0, R0, UR4 ;  /* 0x0000000400007c20 */ /* 0x000fe20008400000 */
[----:B------:R-:W-:Y:S01]  /*0dc0*/  IMAD.X R11, RZ, RZ, ~R4, P0 ;  /* 0x000000ffff0b7224 */ /* 0x000fe200000e0e04 */
[----:B------:R-:W-:Y:S01]  /*0dd0*/  ULDC UR4, c[0x0][0x154] ;  /* 0x0000550000047ab9 */ /* 0x000fe20000000800 */
[----:B------:R-:W-:-:S03]  /*0de0*/  IMAD.WIDE.U32 R4, R9, R20, R16 ;  /* 0x0000001409047225 */ /* 0x000fc600078e0010 */
[----:B------:R-:W3:Y:S01]  /*0df0*/  F2I.U32.TRUNC.NTZ R0, R0 ;  /* 0x0000000000007305 */ /* 0x000ee2000020f000 */
[----:B------:R-:W4:Y:S01]  /*0e00*/  LDC R7, c[0x0][0x144] ;  /* 0x00005100ff077b82 */ /* 0x000f220000000800 */
[----:B------:R-:W-:-:S04]  /*0e10*/  IMAD R6, R11, R20, RZ ;  /* 0x000000140b067224 */ /* 0x000fc800078e02ff */
[----:B------:R-:W-:-:S03]  /*0e20*/  IMAD R9, R9, R21, R6 ;  /* 0x0000001509097224 */ /* 0x000fc600078e0206 */
[----:B------:R-:W5:Y:S01]  /*0e30*/  LDC R12, c[0x0][0x8b0] ;  /* 0x00022c00ff0c7b82 */ /* 0x000f620000000800 */
[----:B------:R-:W-:Y:S01]  /*0e40*/  IMAD.IADD R9, R5, 0x1, R9 ;  /* 0x0000000105097824 */ /* 0x000fe200078e0209 */
[----:B-1----:R-:W-:Y:S01]  /*0e50*/  ISETP.NE.U32.AND P0, PT, R26, RZ, PT ;  /* 0x000000ff1a00720c */ /* 0x002fe20003f05070 */
[----:B---3--:R-:W-:-:S03]  /*0e60*/  IMAD.MOV R5, RZ, RZ, -R0 ;  /* 0x000000ffff057224 */ /* 0x008fc600078e0a00 */
[----:B------:R-:W-:Y:S02]  /*0e70*/  ISETP.NE.AND.EX P0, PT, R27, RZ, PT, P0 ;  /* 0x000000ff1b00720c */ /* 0x000fe40003f05300 */
[----:B------:R-:W1:Y:S01]  /*0e80*/  LDC R11, c[0x0][0x900] ;  /* 0x00024000ff0b7b82 */ /* 0x000e620000000800 */
[-CC-:B--2---:R-:W-:Y:S02]  /*0e90*/  SHF.R.U64 R20, R4, R10.reuse, R9.reuse ;  /* 0x0000000a04147219 */ /* 0x184fe40000001209 */
[----:B------:R-:W-:Y:S02]  /*0ea0*/  I2FP.F32.U32 R4, R3 ;  /* 0x0000000300047245 */ /* 0x000fe40000201000 */
[----:B------:R-:W-:Y:S01]  /*0eb0*/  SHF.R.U32.HI R9, RZ, R10, R9 ;  /* 0x0000000aff097219 */ /* 0x000fe20000011609 */
[----:B------:R-:W-:Y:S02]  /*0ec0*/  IMAD.MOV.U32 R10, RZ, RZ, 0x1 ;  /* 0x00000001ff0a7424 */ /* 0x000fe400078e00ff */
[----:B------:R-:W2:Y:S01]  /*0ed0*/  LDC R14, c[0x0][0x148] ;  /* 0x00005200ff0e7b82 */ /* 0x000ea20000000800 */
[----:B----4-:R-:W-:-:S02]  /*0ee0*/  IMAD R0, R7, R5, R8 ;  /* 0x0000000507007224 */ /* 0x010fc400078e0208 */
[----:B------:R-:W-:Y:S01]  /*0ef0*/  FMUL R5, R4, UR4 ;  /* 0x0000000404057c20 */ /* 0x000fe20008400000 */
[----:B------:R-:W-:-:S04]  /*0f00*/  IMAD.MOV.U32 R4, RZ, RZ, -0x1 ;  /* 0xffffffffff047424 */ /* 0x000fc800078e00ff */
[----:B------:R-:W3:Y:S01]  /*0f10*/  LDC R24, c[0x0][0x8a8] ;  /* 0x00022a00ff187b82 */ /* 0x000ee20000000800 */
[-CC-:B-----5:R-:W-:Y:S02]  /*0f20*/  SHF.R.U64 R28, R20, R12.reuse, R9.reuse ;  /* 0x0000000c141c7219 */ /* 0x1a0fe40000001209 */
[----:B------:R-:W-:Y:S02]  /*0f30*/  SHF.R.U32.HI R6, RZ, R12, R9 ;  /* 0x0000000cff067219 */ /* 0x000fe40000011609 */
[----:B------:R4:W1:Y:S03]  /*0f40*/  F2I.U32.TRUNC.NTZ R12, R5 ;  /* 0x00000005000c7305 */ /* 0x000866000020f000 */
[----:B------:R-:W2:Y:S01]  /*0f50*/  LDC R15, c[0x0][0x8f0] ;  /* 0x00023c00ff0f7b82 */ /* 0x000ea20000000800 */
[-C--:B-1----:R-:W-:Y:S02]  /*0f60*/  SHF.R.U64 R30, R28, R11.reuse, R6 ;  /* 0x0000000b1c1e7219 */ /* 0x082fe40000001206 */
[----:B------:R-:W-:-:S02]  /*0f70*/  SHF.L.U32 R4, R4, R11, RZ ;  /* 0x0000000b04047219 */ /* 0x000fc400000006ff */
[-C--:B------:R-:W-:Y:S02]  /*0f80*/  SHF.R.U32.HI R6, RZ, R11.reuse, R6 ;  /* 0x0000000bff067219 */ /* 0x080fe40000011606 */
[----:B------:R-:W-:Y:S01]  /*0f90*/  SHF.L.U32 R10, R10, R11, RZ ;  /* 0x0000000b0a0a7219 */ /* 0x000fe200000006ff */
[----:B------:R-:W1:Y:S01]  /*0fa0*/  LDC R21, c[0x0][0x8e0] ;  /* 0x00023800ff157b82 */ /* 0x000e620000000800 */
[----:B------:R-:W-:Y:S01]  /*0fb0*/  LOP3.LUT R11, RZ, R4, RZ, 0x33, !PT ;  /* 0x00000004ff0b7212 */ /* 0x000fe200078e33ff */
[----:B------:R-:W-:Y:S02]  /*0fc0*/  IMAD.MOV.U32 R4, RZ, RZ, R30 ;  /* 0x000000ffff047224 */ /* 0x000fe400078e001e */
[----:B----4-:R-:W-:-:S04]  /*0fd0*/  IMAD.MOV.U32 R5, RZ, RZ, R6 ;  /* 0x000000ffff057224 */ /* 0x010fc800078e0006 */
[----:B------:R-:W4:Y:S01]  /*0fe0*/  LDC R23, c[0x0][0x8b8] ;  /* 0x00022e00ff177b82 */ /* 0x000f220000000800 */
[----:B------:R-:W-:Y:S05]  /*0ff0*/  @!P0 BRA `(.L_x_14) ;  /* 0x0000000000288947 */ /* 0x000fea0003800000 */
[----:B------:R-:W5:Y:S02]  /*1000*/  LDC R9, c[0x0][0x8f4] ;  /* 0x00023d00ff097b82 */ /* 0x000f640000000800 */
[----:B-----5:R-:W-:-:S05]  /*1010*/  IADD3 R9, P0, R30, R9, RZ ;  /* 0x000000091e097210 */ /* 0x020fca0007f1e0ff */
        /* <DEDUP_REMOVED lines=8> */
.L_x_14:
[----:B--2---:R-:W-:Y:S01]  /*10a0*/  SHF.R.U64 R4, R4, R15, R5 ;  /* 0x0000000f04047219 */ /* 0x004fe20000001205 */
[----:B---3--:R-:W-:Y:S01]  /*10b0*/  VIADD R5, R24, 0xffffffff ;  /* 0xffffffff18057836 */ /* 0x008fe20000000000 */
[----:B------:R-:W-:Y:S01]  /*10c0*/  LOP3.LUT R11, R28, R11, RZ, 0xc0, !PT ;  /* 0x0000000b1c0b7212 */ /* 0x000fe200078ec0ff */
[----:B------:R-:W-:Y:S01]  /*10d0*/  IMAD.MOV R12, RZ, RZ, -R12 ;  /* 0x000000ffff0c7224 */ /* 0x000fe200078e0a0c */
[----:B------:R-:W-:Y:S01]  /*10e0*/  R2UR UR47, R25 ;  /* 0x00000000192f72ca */ /* 0x000fe200000e0000 */
[----:B------:R-:W-:Y:S01]  /*10f0*/  IMAD.MOV R6, RZ, RZ, -R4 ;  /* 0x000000ffff067224 */ /* 0x000fe200078e0a04 */
[----:B------:R-:W-:Y:S01]  /*1100*/  LOP3.LUT R5, R20, R5, RZ, 0xc0, !PT ;  /* 0x0000000514057212 */ /* 0x000fe200078ec0ff */
[----:B------:R-:W-:Y:S02]  /*1110*/  @P6 IMAD R0, R14, R12, R3 ;  /* 0x0000000c0e006224 */ /* 0x000fe400078e0203 */
[----:B------:R-:W-:Y:S02]  /*1120*/  IMAD R11, R10, R4, R11 ;  /* 0x000000040a0b7224 */ /* 0x000fe400078e020b */
[----:B-1----:R-:W-:-:S02]  /*1130*/  IMAD R3, R6, R21, R30 ;  /* 0x0000001506037224 */ /* 0x002fc400078e021e */
[----:B----4-:R-:W-:Y:S02]  /*1140*/  IMAD R0, R11, R23, R0 ;  /* 0x000000170b007224 */ /* 0x010fe400078e0200 */
[----:B------:R-:W-:Y:S02]  /*1150*/  IMAD R3, R3, R24, R5 ;  /* 0x0000001803037224 */ /* 0x000fe400078e0205 */
[----:B------:R-:W-:-:S03]  /*1160*/  IMAD.MOV.U32 R4, RZ, RZ, 0x1 ;  /* 0x00000001ff047424 */ /* 0x000fc600078e00ff */
[----:B------:R-:W-:Y:S02]  /*1170*/  SEL R60, R3, R0, !P6 ;  /* 0x00000000033c7207 */ /* 0x000fe40007000000 */
[----:B------:R-:W-:Y:S02]  /*1180*/  SEL R23, R0, R3, !P6 ;  /* 0x0000000300177207 */ /* 0x000fe40007000000 */
[----:B------:R-:W-:-:S07]  /*1190*/  PRMT R0, R4, 0x7610, R0 ;  /* 0x0000761004007816 */ /* 0x000fce0000000000 */
.L_x_12:
[----:B------:R-:W-:-:S08]  /*11a0*/  NOP ;  /* 0x0000000000007918 */ /* 0x000fd00000000000 */
[----:B------:R-:W1:Y:S02]  /*11b0*/  USETMAXREG.TRY_ALLOC.CTAPOOL UP0, 0xe8 ;  /* 0x000000e8000079c8 */ /* 0x000e640008000600 */
[----:B-1----:R-:W-:-:S13]  /*11c0*/  PLOP3.LUT P0, PT, PT, PT, UP0, 0x80, 0x0 ;  /* 0x000000000000781c */ /* 0x002fda0003f0f008 */
[----:B------:R-:W-:Y:S05]  /*11d0*/  @!P0 BRA `(.L_x_12) ;  /* 0xfffffffc00f08947 */ /* 0x000fea000383ffff */
[----:B------:R-:W-:Y:S02]  /*11e0*/  ULDC.64 UR4, c[0x0][0x590] ;  /* 0x0001640000047ab9 */ /* 0x000fe40000000a00 */
[----:B------:R-:W-:Y:S02]  /*11f0*/  IMAD.U32 R67, RZ, RZ, UR4 ;  /* 0x00000004ff437e24 */ /* 0x000fe4000f8e00ff */
[----:B------:R-:W-:-:S03]  /*1200*/  IMAD.U32 R69, RZ, RZ, UR5 ;  /* 0x00000005ff457e24 */ /* 0x000fc6000f8e00ff */
[----:B------:R-:W-:-:S04]  /*1210*/  ISETP.NE.U32.AND P1, PT, R67, RZ, PT ;  /* 0x000000ff4300720c */ /* 0x000fc80003f25070 */
[----:B------:R-:W-:-:S13]  /*1220*/  ISETP.NE.AND.EX P0, PT, R69, RZ, PT, P1 ;  /* 0x000000ff4500720c */ /* 0x000fda0003f05310 */
[----:B------:R-:W-:Y:S05]  /*1230*/  @P0 BRA `(.L_x_15) ;  /* 0x00000000002c0947 */ /* 0x000fea0003800000 */
[----:B------:R-:W-:Y:S02]  /*1240*/  ULDC.64 UR4, c[0x0][0x588] ;  /* 0x0001620000047ab9 */ /* 0x000fe40000000a00 */
[----:B------:R-:W-:-:S04]  /*1250*/  ISETP.NE.U32.AND P0, PT, RZ, UR4, PT ;  /* 0x00000004ff007c0c */ /* 0x000fc8000bf05070 */
[----:B------:R-:W-:-:S13]  /*1260*/  ISETP.NE.AND.EX P0, PT, RZ, UR5, PT, P0 ;  /* 0x00000005ff007c0c */ /* 0x000fda000bf05300 */
[----:B------:R-:W-:Y:S05]  /*1270*/  @!P0 BRA `(.L_x_16) ;  /* 0x0000000000108947 */ /* 0x000fea0003800000 */
[----:B------:R-:W1:Y:S02]  /*1280*/  LDC.64 R4, c[0x0][0x588] ;  /* 0x00016200ff047b82 */ /* 0x000e640000000a00 */
[----:B-1----:R1:W5:Y:S01]  /*1290*/  LDG.E R57, desc[UR54][R4.64] ;  /* 0x0000003604397981 */ /* 0x002362000c1e1900 */
[----:B------:R-:W-:Y:S01]  /*12a0*/  IMAD.MOV.U32 R56, RZ, RZ, 0x1 ;  /* 0x00000001ff387424 */ /* 0x000fe200078e00ff */
[----:B------:R-:W-:Y:S06]  /*12b0*/  BRA `(.L_x_15) ;  /* 0x00000000000c7947 */ /* 0x000fec0003800000 */
.L_x_16:
[----:B------:R-:W-:Y:S01]  /*12c0*/  ULDC UR4, c[0x0][0x580] ;  /* 0x0001600000047ab9 */ /* 0x000fe20000000800 */
[----:B------:R-:W-:Y:S02]  /*12d0*/  IMAD.MOV.U32 R56, RZ, RZ, 0x1 ;  /* 0x00000001ff387424 */ /* 0x000fe400078e00ff */
[----:B------:R-:W-:-:S07]  /*12e0*/  IMAD.U32 R57, RZ, RZ, UR4 ;  /* 0x00000004ff397e24 */ /* 0x000fce000f8e00ff */
.L_x_15:
[----:B------:R-:W-:Y:S02]  /*12f0*/  ULDC.64 UR4, c[0x0][0x5b0] ;  /* 0x00016c0000047ab9 */ /* 0x000fe40000000a00 */
[----:B------:R-:W-:-:S04]  /*1300*/  ISETP.NE.U32.AND P0, PT, RZ, UR4, PT ;  /* 0x00000004ff007c0c */ /* 0x000fc8000bf05070 */
[----:B------:R-:W-:-:S13]  /*1310*/  ISETP.NE.AND.EX P0, PT, RZ, UR5, PT, P0 ;  /* 0x00000005ff007c0c */ /* 0x000fda000bf05300 */
[----:B------:R-:W-:Y:S05]  /*1320*/  @P0 BRA `(.L_x_17) ;  /* 0x0000000000240947 */ /* 0x000fea0003800000 */
[----:B------:R-:W-:Y:S02]  /*1330*/  ULDC.64 UR4, c[0x0][0x5a8] ;  /* 0x00016a0000047ab9 */ /* 0x000fe40000000a00 */
[----:B------:R-:W-:-:S04]  /*1340*/  ISETP.NE.U32.AND P0, PT, RZ, UR4, PT ;  /* 0x00000004ff007c0c */ /* 0x000fc8000bf05070 */
[----:B------:R-:W-:-:S13]  /*1350*/  ISETP.NE.AND.EX P0, PT, RZ, UR5, PT, P0 ;  /* 0x00000005ff007c0c */ /* 0x000fda000bf05300 */
[----:B------:R-:W-:Y:S05]  /*1360*/  @!P0 BRA `(.L_x_18) ;  /* 0x00000000000c8947 */ /* 0x000fea0003800000 */
[----:B------:R-:W2:Y:S02]  /*1370*/  LDC.64 R58, c[0x0][0x5a8] ;  /* 0x00016a00ff3a7b82 */ /* 0x000ea40000000a00 */
[----:B--2---:R2:W5:Y:S01]  /*1380*/  LDG.E R58, desc[UR54][R58.64] ;  /* 0x000000363a3a7981 */ /* 0x004562000c1e1900 */
[----:B------:R-:W-:Y:S05]  /*1390*/  BRA `(.L_x_17) ;  /* 0x0000000000087947 */ /* 0x000fea0003800000 */
.L_x_18:
[----:B------:R-:W-:Y:S02]  /*13a0*/  ULDC UR4, c[0x0][0x5a0] ;  /* 0x0001680000047ab9 */ /* 0x000fe40000000800 */
[----:B------:R-:W-:-:S07]  /*13b0*/  IMAD.U32 R58, RZ, RZ, UR4 ;  /* 0x00000004ff3a7e24 */ /* 0x000fce000f8e00ff */
.L_x_17:
[----:B------:R-:W-:Y:S01]  /*13c0*/  LOP3.LUT P2, RZ, R0, 0xff, RZ, 0xc0, !PT ;  /* 0x000000ff00ff7812 */ /* 0x000fe2000784c0ff */
[----:B------:R-:W-:Y:S01]  /*13d0*/  UMOV UR38, URZ ;  /* 0x0000003f00267c82 */ /* 0x000fe20008000000 */
[----:B------:R-:W-:-:S11]  /*13e0*/  PLOP3.LUT P0, PT, PT, PT, PT, 0x80, 0x0 ;  /* 0x000000000000781c */ /* 0x000fd60003f0f070 */
[----:B------:R-:W-:Y:S05]  /*13f0*/  @!P2 BRA `(.L_x_19) ;  /* 0x0000002800d4a947 */ /* 0x000fea0003800000 */
[----:B------:R-:W-:Y:S01]  /*1400*/  ULDC UR4, c[0x0][0x28c] ;  /* 0x0000a30000047ab9 */ /* 0x000fe20000000800 */
[----:B------:R-:W-:Y:S01]  /*1410*/  LOP3.LUT R63, R22, 0x1, RZ, 0xfc, !PT ;  /* 0x00000001163f7812 */ /* 0x000fe200078efcff */
[----:B------:R-:W-:Y:S01]  /*1420*/  UIADD3 UR4, UR4, 0x3f, URZ ;  /* 0x0000003f04047890 */ /* 0x000fe2000fffe03f */
[----:B------:R-:W-:Y:S01]  /*1430*/  LOP3.LUT R65, R19, 0x1, RZ, 0xfc, !PT ;  /* 0x0000000113417812 */ /* 0x000fe200078efcff */
[----:B------:R-:W-:Y:S01]  /*1440*/  ULDC.64 UR56, c[0x0][0x198] ;  /* 0x0000660000387ab9 */ /* 0x000fe20000000a00 */
[----:B------:R-:W-:Y:S01]  /*1450*/  UMOV UR49, 0x1 ;  /* 0x0000000100317882 */ /* 0x000fe20000000000 */
[----:B------:R-:W-:Y:S01]  /*1460*/  USHF.R.S32.HI UR5, URZ, 0x1f, UR4 ;  /* 0x0000001f3f057899 */ /* 0x000fe20008011404 */
[----:B------:R-:W-:Y:S01]  /*1470*/  UMOV UR39, URZ ;  /* 0x0000003f00277c82 */ /* 0x000fe20008000000 */
[----:B------:R-:W-:Y:S02]  /*1480*/  UMOV UR40, URZ ;  /* 0x0000003f00287c82 */ /* 0x000fe40008000000 */
[----:B------:R-:W-:Y:S01]  /*1490*/  ULEA.HI UR5, UR5, UR4, URZ, 0x6 ;  /* 0x0000000405057291 */ /* 0x000fe2000f8f303f */
[----:B------:R-:W-:Y:S01]  /*14a0*/  UMOV UR43, URZ ;  /* 0x0000003f002b7c82 */ /* 0x000fe20008000000 */
[----:B------:R-:W-:-:S02]  /*14b0*/  UMOV UR38, URZ ;  /* 0x0000003f00267c82 */ /* 0x000fc40008000000 */
[----:B------:R-:W-:Y:S01]  /*14c0*/  USHF.R.S32.HI UR50, URZ, 0x6, UR5 ;  /* 0x000000063f327899 */ /* 0x000fe20008011405 */
[----:B------:R-:W-:-:S11]  /*14d0*/  UMOV UR48, URZ ;  /* 0x0000003f00307c82 */ /* 0x000fd60008000000 */
.L_x_73:
[----:B------:R-:W-:Y:S01]  /*14e0*/  LOP3.LUT R0, R18, 0x80, RZ, 0xc0, !PT ;  /* 0x0000008012007812 */ /* 0x000fe200078ec0ff */
[----:B------:R-:W3:Y:S01]  /*14f0*/  S2UR UR51, SR_CgaCtaId ;  /* 0x00000000003379c3 */ /* 0x000ee20000008800 */
[----:B------:R-:W-:Y:S02]  /*1500*/  UMOV UR52, 0x400 ;  /* 0x0000040000347882 */ /* 0x000fe40000000000 */
[----:B------:R-:W-:-:S06]  /*1510*/  SHF.R.U32.HI R0, RZ, 0x7, R0 ;  /* 0x00000007ff007819 */ /* 0x000fcc0000011600 */
[----:B------:R-:W4:Y:S01]  /*1520*/  SHFL.IDX PT, R0, R0, RZ, 0x1f ;  /* 0x00001fff00007589 */ /* 0x000f2200000e0000 */
[----:B---3--:R-:W-:Y:S01]  /*1530*/  ULEA UR52, UR51, UR52, 0x18 ;  /* 0x0000003433347291 */ /* 0x008fe2000f8ec03f */
[----:B----4-:R-:W-:-:S13]  /*1540*/  R2UR UR4, R0 ;  /* 0x00000000000472ca */ /* 0x010fda00000e0000 */
[----:B------:R-:W-:-:S04]  /*1550*/  ULEA.HI UR5, UR4, UR4, URZ, 0x1 ;  /* 0x0000000404057291 */ /* 0x000fc8000f8f083f */
[----:B------:R-:W-:-:S04]  /*1560*/  ULOP3.LUT UR5, UR5, 0x7fffe, URZ, 0xc0, !UPT ;  /* 0x0007fffe05057892 */ /* 0x000fc8000f8ec03f */
[----:B------:R-:W-:-:S03]  /*1570*/  UIADD3 UR5, UR4, -UR5, URZ ;  /* 0x8000000504057290 */ /* 0x000fc6000fffe03f */
[----:B------:R-:W-:Y:S01]  /*1580*/  ULDC UR4, c[0x0][0x28c] ;  /* 0x0000a30000047ab9 */ /* 0x000fe20000000800 */
[----:B------:R-:W-:Y:S01]  /*1590*/  ULEA UR5, UR5, UR52, 0xd ;  /* 0x0000003405057291 */ /* 0x000fe2000f8e683f */
[----:B------:R-:W-:-:S03]  /*15a0*/  ISETP.LT.AND P0, PT, RZ, UR4, PT ;  /* 0x00000004ff007c0c */ /* 0x000fc6000bf01270 */
[----:B------:R-:W-:-:S04]  /*15b0*/  UIADD3 UR5, UR5, 0x6400, URZ ;  /* 0x0000640005057890 */ /* 0x000fc8000fffe03f */
[----:B------:R-:W-:-:S04]  /*15c0*/  USHF.R.U32.HI UR5, URZ, 0x4, UR5 ;  /* 0x000000043f057899 */ /* 0x000fc80008011605 */
[----:B------:R-:W-:Y:S02]  /*15d0*/  ULOP3.LUT UR44, UR5, 0x3fff, URZ, 0xc0, !UPT ;  /* 0x00003fff052c7892 */ /* 0x000fe4000f8ec03f */
[----:B------:R-:W-:Y:S10]  /*15e0*/  @P0 BRA `(.L_x_20) ;  /* 0x0000000000400947 */ /* 0x000ff40003800000 */
[----:B------:R-:W-:Y:S01]  /*15f0*/  MOV R0, 0x0 ;  /* 0x0000000000007802 */ /* 0x000fe20000000f00 */
[----:B------:R-:W-:Y:S01]  /*1600*/  ULDC.64 UR4, c[0x4][0x70] ;  /* 0x01001c0000047ab9 */ /* 0x000fe20000000a00 */
[----:B------:R-:W-:Y:S01]  /*1610*/  ULDC.64 UR6, c[0x4][0x8] ;  /* 0x0100020000067ab9 */ /* 0x000fe20000000a00 */
[----:B-1----:R-:W-:Y:S01]  /*1620*/  IMAD.U32 R4, RZ, RZ, UR4 ;  /* 0x00000004ff047e24 */ /* 0x002fe2000f8e00ff */
[----:B------:R1:W3:Y:S01]  /*1630*/  LDC.64 R14, c[0x4][R0] ;  /* 0x01000000000e7b82 */ /* 0x0002e20000000a00 */
[----:B------:R-:W-:Y:S01]  /*1640*/  IMAD.U32 R5, RZ, RZ, UR5 ;  /* 0x00000005ff057e24 */ /* 0x000fe2000f8e00ff */
[----:B------:R-:W-:Y:S01]  /*1650*/  ULDC.64 UR4, c[0x4][0x78] ;  /* 0x01001e0000047ab9 */ /* 0x000fe20000000a00 */
[----:B------:R-:W-:Y:S02]  /*1660*/  IMAD.U32 R10, RZ, RZ, UR6 ;  /* 0x00000006ff0a7e24 */ /* 0x000fe4000f8e00ff */
[----:B------:R-:W-:Y:S02]  /*1670*/  IMAD.U32 R6, RZ, RZ, UR4 ;  /* 0x00000004ff067e24 */ /* 0x000fe4000f8e00ff */
[----:B------:R-:W-:-:S02]  /*1680*/  IMAD.U32 R7, RZ, RZ, UR5 ;  /* 0x00000005ff077e24 */ /* 0x000fc4000f8e00ff */
[----:B------:R-:W-:Y:S02]  /*1690*/  IMAD.U32 R11, RZ, RZ, UR7 ;  /* 0x00000007ff0b7e24 */ /* 0x000fe4000f8e00ff */
[----:B------:R-:W-:Y:S02]  /*16a0*/  IMAD.MOV.U32 R8, RZ, RZ, 0x1e1 ;  /* 0x000001e1ff087424 */ /* 0x000fe400078e00ff */
[----:B------:R-:W-:Y:S02]  /*16b0*/  IMAD.MOV.U32 R12, RZ, RZ, 0x1 ;  /* 0x00000001ff0c7424 */ /* 0x000fe400078e00ff */
[----:B-1----:R-:W-:-:S07]  /*16c0*/  IMAD.MOV.U32 R13, RZ, RZ, RZ ;  /* 0x000000ffff0d7224 */ /* 0x002fce00078e00ff */
[----:B------:R-:W-:-:S07]  /*16d0*/  LEPC R20, `(.L_x_20) ;  /* 0x000000001014794e */ /* 0x000fce0000000000 */
[----:B--23-5:R-:W-:Y:S05]  /*16e0*/  CALL.ABS.NOINC R14 ;  /* 0x000000000e007343 */ /* 0x02cfea0003c00000 */
.L_x_20:
[----:B------:R-:W-:-:S13]  /*16f0*/  ISETP.NE.AND P0, PT, R63, 0x3, PT ;  /* 0x000000033f00780c */ /* 0x000fda0003f05270 */
[----:B------:R-:W-:Y:S05]  /*1700*/  @!P0 BRA `(.L_x_21) ;  /* 0x0000000000048947 */ /* 0x000fea0003800000 */
[----:B------:R-:W-:Y:S01]  /*1710*/  BPT.TRAP 0x1 ;  /* 0x000000040000795c */ /* 0x000fe20000300000 */
.L_x_21:
[----:B------:R-:W-:Y:S02]  /*1720*/  IMAD.U32 R3, RZ, RZ, UR43 ;  /* 0x0000002bff037e24 */ /* 0x000fe4000f8e00ff */
[----:B------:R-:W-:-:S03]  /*1730*/  IMAD.U32 R0, RZ, RZ, UR40 ;  /* 0x00000028ff007e24 */ /* 0x000fc6000f8e00ff */
[----:B------:R-:W-:Y:S02]  /*1740*/  LEA R3, R3, UR52, 0x3 ;  /* 0x0000003403037c11 */ /* 0x000fe4000f8e18ff */
[----:B------:R-:W-:-:S04]  /*1750*/  SHF.L.U32 R0, R0, 0x1f, RZ ;  /* 0x0000001f00007819 */ /* 0x000fc800000006ff */
[----:B------:R3:W4:Y:S01]  /*1760*/  SYNCS.PHASECHK.TRANS64.TRYWAIT P1, [R3+URZ], R0 ;  /* 0x00000000030075a7 */ /* 0x000722000802017f */
[----:B------:R-:W-:Y:S05]  /*1770*/  @!P0 BRA `(.L_x_22) ;  /* 0x0000000000048947 */ /* 0x000fea0003800000 */
[----:B------:R-:W-:Y:S01]  /*1780*/  BPT.TRAP 0x1 ;  /* 0x000000040000795c */ /* 0x000fe20000300000 */
.L_x_22:
[----:B----4-:R-:W-:Y:S05]  /*1790*/  @P1 BRA `(.L_x_23) ;  /* 0x0000000000081947 */ /* 0x010fea0003800000 */
[----:B------:R-:W4:Y:S02]  /*17a0*/  SYNCS.PHASECHK.TRANS64.TRYWAIT P1, [R3+URZ], R0 ;  /* 0x00000000030075a7 */ /* 0x000f24000802017f */
[----:B----4-:R-:W-:Y:S05]  /*17b0*/  @!P1 BRA `(.L_x_24) ;  /* 0x0000005000d89947 */ /* 0x010fea0003800000 */
.L_x_23:
[----:B------:R-:W-:-:S04]  /*17c0*/  UISETP.LT.AND UP0, UPT, UR50, 0x1, UPT ;  /* 0x000000013200788c */ /* 0x000fc8000bf01270 */
[----:B------:R-:W-:-:S06]  /*17d0*/  USEL UR4, UR50, 0x1, UP0 ;  /* 0x0000000132047887 */ /* 0x000fcc0008000000 */
[----:B---34-:R-:W-:Y:S01]  /*17e0*/  IMAD.U32 R0, RZ, RZ, UR4 ;  /* 0x00000004ff007e24 */ /* 0x018fe2000f8e00ff */
[----:B------:R-:W-:Y:S05]  /*17f0*/  WARPSYNC.ALL ;  /* 0x0000000000007948 */ /* 0x000fea0003800000 */
[----:B------:R-:W-:-:S04]  /*1800*/  IADD3 R0, -R0, UR50, RZ ;  /* 0x0000003200007c10 */ /* 0x000fc8000fffe1ff */
[----:B------:R-:W-:Y:S01]  /*1810*/  ISETP.GE.AND P1, PT, R0, 0x1, PT ;  /* 0x000000010000780c */ /* 0x000fe20003f26270 */
[----:B------:R-:W-:Y:S01]  /*1820*/  UIADD3 UR4, UR52, 0x26400, URZ ;  /* 0x0002640034047890 */ /* 0x000fe2000fffe03f */
[----:B------:R-:W-:Y:S01]  /*1830*/  WARPGROUP.ARRIVE ;  /* 0x00000000000079c5 */ /* 0x000fe20000000000 */
[----:B------:R-:W-:Y:S02]  /*1840*/  ULOP3.LUT UR8, UR44, 0x10000, URZ, 0xfc, !UPT ;  /* 0x000100002c087892 */ /* 0x000fe4000f8efc3f */
[----:B------:R-:W-:Y:S02]  /*1850*/  USHF.R.U32.HI UR4, URZ, 0x4, UR4 ;  /* 0x000000043f047899 */ /* 0x000fe40008011604 */
[----:B------:R-:W-:Y:S02]  /*1860*/  ULEA UR10, UR43, UR8, 0xa ;  /* 0x000000082b0a7291 */ /* 0x000fe4000f8e503f */
[----:B------:R-:W-:Y:S01]  /*1870*/  ULOP3.LUT UR4, UR4, 0x3fff, URZ, 0xc0, !UPT ;  /* 0x00003fff04047892 */ /* 0x000fe2000f8ec03f */
[----:B------:R-:W-:Y:S01]  /*1880*/  UMOV UR5, 0x40000040 ;  /* 0x4000004000057882 */ /* 0x000fe20000000000 */
[----:B------:R-:W-:-:S02]  /*1890*/  UMOV UR7, 0x40000040 ;  /* 0x4000004000077882 */ /* 0x000fc40000000000 */
[----:B------:R-:W-:-:S03]  /*18a0*/  ULOP3.LUT UR9, UR4, 0x10000, URZ, 0xfc, !UPT ;  /* 0x0001000004097892 */ /* 0x000fc6000f8efc3f */
[----:B------:R-:W-:Y:S01]  /*18b0*/  UMOV UR4, UR10 ;  /* 0x0000000a00047c82 */ /* 0x000fe20008000000 */
[----:B------:R-:W-:-:S07]  /*18c0*/  ULEA UR11, UR43, UR9, 0x9 ;  /* 0x000000092b0b7291 */ /* 0x000fce000f8e483f */
[----:B------:R-:W-:Y:S02]  /*18d0*/  UMOV UR6, UR11 ;  /* 0x0000000b00067c82 */ /* 0x000fe40008000000 */
[----:B------:R-:W-:Y:S01]  /*18e0*/  HGMMA.64x64x16.F32.BF16 R24, gdesc[UR4], RZ, !UPT, gsb0 ;  /* 0x00e00000041879f0 */ /* 0x000fe2000c0018ff */
[----:B------:R-:W-:Y:S02]  /*18f0*/  UIADD3 UR4, UR10, 0x2, URZ ;  /* 0x000000020a047890 */ /* 0x000fe4000fffe03f */
[----:B------:R-:W-:Y:S01]  /*1900*/  UIADD3 UR6, UR11, 0x2, URZ ;  /* 0x000000020b067890 */ /* 0x000fe2000fffe03f */
[----:B------:R-:W-:Y:S01]  /*1910*/  UMOV UR5, 0x40000040 ;  /* 0x4000004000057882 */ /* 0x000fe20000000000 */
[----:B------:R-:W-:Y:S01]  /*1920*/  UMOV UR7, 0x40000040 ;  /* 0x4000004000077882 */ /* 0x000fe20000000000 */
[----:B------:R-:W-:Y:S02]  /*1930*/  WARPGROUP.DEPBAR.LE gsb0, 0x0 ;  /* 0x00008000000079c5 */ /* 0x000fe40000010000 */
[----:B------:R-:W-:-:S06]  /*1940*/  WARPGROUP.ARRIVE ;  /* 0x00000000000079c5 */ /* 0x000fcc0000000000 */
[----:B------:R-:W-:Y:S01]  /*1950*/  HGMMA.64x64x16.F32.BF16 R24, gdesc[UR4], R24, gsb0 ;  /* 0x00e00000041879f0 */ /* 0x000fe20008001818 */
        /* <DEDUP_REMOVED lines=13> */
[----:B------:R-:W-:Y:S03]  /*1a30*/  HGMMA.64x64x16.F32.BF16 R24, gdesc[UR4], R24, gsb0 ;  /* 0x00e00000041879f0 */ /* 0x000fe60008001818 */
[----:B------:R-:W-:Y:S02]  /*1a40*/  WARPGROUP.DEPBAR.LE gsb0, 0x0 ;  /* 0x00008000000079c5 */ /* 0x000fe40000010000 */
[----:B------:R-:W-:Y:S05]  /*1a50*/  @!P1 BRA `(.L_x_25) ;  /* 0x00000004000c9947 */ /* 0x000fea0003800000 */
[----:B------:R-:W-:Y:S02]  /*1a60*/  UIADD3 UR4, UR43, 0x1, URZ ;  /* 0x000000012b047890 */ /* 0x000fe4000fffe03f */
[----:B------:R-:W-:Y:S02]  /*1a70*/  UMOV UR11, UR43 ;  /* 0x0000002b000b7c82 */ /* 0x000fe40008000000 */
[----:B------:R-:W-:-:S04]  /*1a80*/  UISETP.NE.AND UP0, UPT, UR4, 0x8, UPT ;  /* 0x000000080400788c */ /* 0x000fc8000bf05270 */
[----:B------:R-:W-:Y:S02]  /*1a90*/  USEL UR5, URZ, 0x1, UP0 ;  /* 0x000000013f057887 */ /* 0x000fe40008000000 */
[----:B------:R-:W-:Y:S02]  /*1aa0*/  USEL UR10, UR4, URZ, UP0 ;  /* 0x0000003f040a7287 */ /* 0x000fe40008000000 */
[----:B------:R-:W-:-:S06]  /*1ab0*/  ULOP3.LUT UR5, UR40, UR5, URZ, 0x3c, !UPT ;  /* 0x0000000528057292 */ /* 0x000fcc000f8e3c3f */
[----:B-1----:R-:W-:-:S07]  /*1ac0*/  IMAD.U32 R5, RZ, RZ, UR5 ;  /* 0x00000005ff057e24 */ /* 0x002fce000f8e00ff */
.L_x_32:
[----:B-1-3--:R-:W-:Y:S05]  /*1ad0*/  @!P0 BRA `(.L_x_26) ;  /* 0x0000000000048947 */ /* 0x00afea0003800000 */
[----:B------:R-:W-:Y:S01]  /*1ae0*/  BPT.TRAP 0x1 ;  /* 0x000000040000795c */ /* 0x000fe20000300000 */
.L_x_26:
[----:B------:R-:W-:Y:S01]  /*1af0*/  ULEA UR4, UR10, UR52, 0x3 ;  /* 0x000000340a047291 */ /* 0x000fe2000f8e183f */
[----:B------:R-:W-:-:S08]  /*1b00*/  SHF.L.U32 R3, R5, 0x1f, RZ ;  /* 0x0000001f05037819 */ /* 0x000fd000000006ff */
[----:B------:R1:W3:Y:S01]  /*1b10*/  SYNCS.PHASECHK.TRANS64.TRYWAIT P1, [UR4], R3 ;  /* 0x00000003ff0075a7 */ /* 0x0002e20008020144 */
[----:B------:R-:W-:Y:S05]  /*1b20*/  @!P0 BRA `(.L_x_27) ;  /* 0x0000000000048947 */ /* 0x000fea0003800000 */
[----:B------:R-:W-:Y:S01]  /*1b30*/  BPT.TRAP 0x1 ;  /* 0x000000040000795c */ /* 0x000fe20000300000 */
.L_x_27:
[----:B---3--:R-:W-:Y:S05]  /*1b40*/  @P1 BRA `(.L_x_28) ;  /* 0x0000000000081947 */ /* 0x008fea0003800000 */
[----:B------:R-:W3:Y:S02]  /*1b50*/  SYNCS.PHASECHK.TRANS64.TRYWAIT P1, [UR4], R3 ;  /* 0x00000003ff0075a7 */ /* 0x000ee40008020144 */
[----:B---3--:R-:W-:Y:S05]  /*1b60*/  @!P1 BRA `(.L_x_29) ;  /* 0x0000005000009947 */ /* 0x008fea0003800000 */
.L_x_28:
[----:B------:R-:W-:Y:S01]  /*1b70*/  ULEA UR12, UR10, UR8, 0xa ;  /* 0x000000080a0c7291 */ /* 0x000fe2000f8e503f */
[----:B------:R-:W-:Y:S01]  /*1b80*/  WARPGROUP.ARRIVE ;  /* 0x00000000000079c5 */ /* 0x000fe20000000000 */
[----:B------:R-:W-:Y:S01]  /*1b90*/  ULEA UR13, UR10, UR9, 0x9 ;  /* 0x000000090a0d7291 */ /* 0x000fe2000f8e483f */
[----:B------:R-:W-:Y:S01]  /*1ba0*/  UMOV UR5, 0x40000040 ;  /* 0x4000004000057882 */ /* 0x000fe20000000000 */
[----:B------:R-:W-:-:S03]  /*1bb0*/  UMOV UR7, 0x40000040 ;  /* 0x4000004000077882 */ /* 0x000fc60000000000 */
[----:B------:R-:W-:Y:S02]  /*1bc0*/  UMOV UR4, UR12 ;  /* 0x0000000c00047c82 */ /* 0x000fe40008000000 */
[----:B------:R-:W-:Y:S02]  /*1bd0*/  UMOV UR6, UR13 ;  /* 0x0000000d00067c82 */ /* 0x000fe40008000000 */
[----:B------:R-:W-:Y:S01]  /*1be0*/  HGMMA.64x64x16.F32.BF16 R24, gdesc[UR4], R24, gsb0 ;  /* 0x00e00000041879f0 */ /* 0x000fe20008001818 */
[----:B------:R-:W-:Y:S02]  /*1bf0*/  UIADD3 UR4, UR12, 0x2, URZ ;  /* 0x000000020c047890 */ /* 0x000fe4000fffe03f */
[----:B------:R-:W-:Y:S01]  /*1c00*/  UIADD3 UR6, UR13, 0x2, URZ ;  /* 0x000000020d067890 */ /* 0x000fe2000fffe03f */
[----:B------:R-:W-:Y:S01]  /*1c10*/  UMOV UR5, 0x40000040 ;  /* 0x4000004000057882 */ /* 0x000fe20000000000 */
[----:B------:R-:W-:Y:S01]  /*1c20*/  UMOV UR7, 0x40000040 ;  /* 0x4000004000077882 */ /* 0x000fe20000000000 */
[----:B------:R-:W-:-:S02]  /*1c30*/  WARPGROUP.DEPBAR.LE gsb0, 0x0 ;  /* 0x00008000000079c5 */ /* 0x000fc40000010000 */
        /* <DEDUP_REMOVED lines=18> */
[----:B------:R-:W-:Y:S01]  /*1d60*/  BPT.TRAP 0x1 ;  /* 0x000000040000795c */ /* 0x000fe20000300000 */
.L_x_30:
[----:B------:R-:W-:Y:S01]  /*1d70*/  ULEA UR4, UR11, UR52, 0x3 ;  /* 0x000000340b047291 */ /* 0x000fe2000f8e183f */
[----:B------:R-:W-:-:S03]  /*1d80*/  ISETP.GT.U32.AND P1, PT, R22, 0x1, PT ;  /* 0x000000011600780c */ /* 0x000fc60003f24070 */
[----:B------:R-:W-:-:S04]  /*1d90*/  UIADD3 UR4, UR4, 0x40, URZ ;  /* 0x0000004004047890 */ /* 0x000fc8000fffe03f */
[----:B------:R-:W-:-:S09]  /*1da0*/  UPRMT UR4, URZ, 0x654, UR4 ;  /* 0x000006543f047896 */ /* 0x000fd20008000004 */
[----:B------:R-:W-:Y:S01]  /*1db0*/  SYNCS.ARRIVE.TRANS64.RED.A1T0 RZ, [UR4], RZ ;  /* 0x000000ffffff79a7 */ /* 0x000fe20008100404 */
[----:B------:R-:W-:Y:S05]  /*1dc0*/  @P1 BRA `(.L_x_31) ;  /* 0x0000000000041947 */ /* 0x000fea0003800000 */
[----:B------:R-:W-:Y:S01]  /*1dd0*/  BPT.TRAP 0x1 ;  /* 0x000000040000795c */ /* 0x000fe20000300000 */
.L_x_31:
[----:B------:R-:W-:Y:S01]  /*1de0*/  UIADD3 UR10, UR10, 0x1, URZ ;  /* 0x000000010a0a7890 */ /* 0x000fe2000fffe03f */
[C---:B------:R-:W-:Y:S01]  /*1df0*/  ISETP.GT.AND P1, PT, R0.reuse, 0x1, PT ;  /* 0x000000010000780c */ /* 0x040fe20003f24270 */
[----:B------:R-:W-:Y:S01]  /*1e00*/  UIADD3 UR11, UR11, 0x1, URZ ;  /* 0x000000010b0b7890 */ /* 0x000fe2000fffe03f */
[----:B------:R-:W-:Y:S01]  /*1e10*/  VIADD R0, R0, 0xffffffff ;  /* 0xffffffff00007836 */ /* 0x000fe20000000000 */
[----:B------:R-:W-:Y:S02]  /*1e20*/  UISETP.NE.AND UP0, UPT, UR10, 0x8, UPT ;  /* 0x000000080a00788c */ /* 0x000fe4000bf05270 */
[----:B------:R-:W-:Y:S02]  /*1e30*/  UISETP.NE.AND UP1, UPT, UR11, 0x8, UPT ;  /* 0x000000080b00788c */ /* 0x000fe4000bf25270 */
[----:B------:R-:W-:Y:S02]  /*1e40*/  USEL UR4, URZ, 0x1, UP0 ;  /* 0x000000013f047887 */ /* 0x000fe40008000000 */
[----:B------:R-:W-:-:S02]  /*1e50*/  USEL UR10, UR10, URZ, UP0 ;  /* 0x0000003f0a0a7287 */ /* 0x000fc40008000000 */
[----:B------:R-:W-:Y:S02]  /*1e60*/  USEL UR11, UR11, URZ, UP1 ;  /* 0x0000003f0b0b7287 */ /* 0x000fe40008800000 */
[----:B------:R-:W-:Y:S01]  /*1e70*/  LOP3.LUT R5, R5, UR4, RZ, 0x3c, !PT ;  /* 0x0000000405057c12 */ /* 0x000fe2000f8e3cff */
[----:B------:R-:W-:Y:S09]  /*1e80*/  @P1 BRA `(.L_x_32) ;  /* 0xfffffffc00101947 */ /* 0x000ff2000383ffff */
.L_x_25:
[----:B------:R-:W4:Y:S02]  /*1e90*/  LDC R0, c[0x0][0x28c] ;  /* 0x0000a300ff007b82 */ /* 0x000f240000000800 */
[----:B----4-:R-:W-:-:S13]  /*1ea0*/  ISETP.GE.AND P1, PT, R0, 0x1, PT ;  /* 0x000000010000780c */ /* 0x010fda0003f26270 */
[----:B------:R-:W-:Y:S05]  /*1eb0*/  @!P1 BRA `(.L_x_33) ;  /* 0x0000000000349947 */ /* 0x000fea0003800000 */
[----:B------:R-:W-:Y:S05]  /*1ec0*/  @!P0 BRA `(.L_x_34) ;  /* 0x0000000000048947 */ /* 0x000fea0003800000 */
[----:B------:R-:W-:Y:S01]  /*1ed0*/  BPT.TRAP 0x1 ;  /* 0x000000040000795c */ /* 0x000fe20000300000 */
.L_x_34:
[----:B------:R-:W-:Y:S01]  /*1ee0*/  UISETP.LT.AND UP0, UPT, UR50, 0x1, UPT ;  /* 0x000000013200788c */ /* 0x000fe2000bf01270 */
[----:B------:R-:W-:-:S03]  /*1ef0*/  ISETP.GT.U32.AND P0, PT, R22, 0x1, PT ;  /* 0x000000011600780c */ /* 0x000fc60003f04070 */
[----:B------:R-:W-:-:S04]  /*1f00*/  USEL UR4, UR50, 0x1, UP0 ;  /* 0x0000000132047887 */ /* 0x000fc80008000000 */
[----:B------:R-:W-:-:S04]  /*1f10*/  UIADD3 UR4, UR43, UR50, -UR4 ;  /* 0x000000322b047290 */ /* 0x000fc8000fffe804 */
[----:B------:R-:W-:-:S04]  /*1f20*/  USHF.L.U32 UR4, UR4, 0x3, URZ ;  /* 0x0000000304047899 */ /* 0x000fc8000800063f */
[----:B------:R-:W-:-:S04]  /*1f30*/  ULOP3.LUT UR4, UR4, 0x38, URZ, 0xc0, !UPT ;  /* 0x0000003804047892 */ /* 0x000fc8000f8ec03f */
[----:B------:R-:W-:-:S04]  /*1f40*/  UIADD3 UR4, UR52, 0x40, UR4 ;  /* 0x0000004034047890 */ /* 0x000fc8000fffe004 */
[----:B------:R-:W-:-:S09]  /*1f50*/  UPRMT UR4, URZ, 0x654, UR4 ;  /* 0x000006543f047896 */ /* 0x000fd20008000004 */
[----:B------:R-:W-:Y:S01]  /*1f60*/  SYNCS.ARRIVE.TRANS64.RED.A1T0 RZ, [UR4], RZ ;  /* 0x000000ffffff79a7 */ /* 0x000fe20008100404 */
[----:B------:R-:W-:Y:S05]  /*1f70*/  @P0 BRA `(.L_x_33) ;  /* 0x0000000000040947 */ /* 0x000fea0003800000 */
[----:B------:R-:W-:Y:S01]  /*1f80*/  BPT.TRAP 0x1 ;  /* 0x000000040000795c */ /* 0x000fe20000300000 */
.L_x_33:
[----:B------:R-:W-:Y:S01]  /*1f90*/  UIADD3 UR4, UR52, 0x200, URZ ;  /* 0x0000020034047890 */ /* 0x000fe2000fffe03f */
[----:B------:R-:W-:Y:S02]  /*1fa0*/  R2UR UR46, R23 ;  /* 0x00000000172e72ca */ /* 0x000fe400000e0000 */
[----:B------:R-:W-:Y:S01]  /*1fb0*/  R2UR UR45, R60 ;  /* 0x000000003c2d72ca */ /* 0x000fe200000e0000 */
[----:B------:R-:W-:-:S06]  /*1fc0*/  ULOP3.LUT UP0, URZ, UR4, 0x1bf, URZ, 0xc0, !UPT ;  /* 0x000001bf043f7892 */ /* 0x000fcc000f80c03f */
[----:B------:R-:W-:-:S04]  /*1fd0*/  PLOP3.LUT P0, PT, PT, PT, UP0, 0x80, 0x0 ;  /* 0x000000000000781c */ /* 0x000fc80003f0f008 */
[----:B------:R-:W-:Y:S02]  /*1fe0*/  USHF.L.U32 UR46, UR46, 0x7, URZ ;  /* 0x000000072e2e7899 */ /* 0x000fe4000800063f */
[----:B------:R-:W-:-:S07]  /*1ff0*/  USHF.L.U32 UR45, UR45, 0x6, URZ ;  /* 0x000000062d2d7899 */ /* 0x000fce000800063f */
[----:B------:R-:W-:Y:S05]  /*2000*/  @!P0 BRA `(.L_x_35) ;  /* 0x00000000007c8947 */ /* 0x000fea0003800000 */
[----:B------:R-:W-:Y:S01]  /*2010*/  MOV R23, 0x0 ;  /* 0x0000000000177802 */ /* 0x000fe20000000f00 */
[----:B------:R-:W-:Y:S01]  /*2020*/  ULDC.64 UR4, c[0x4][0x80] ;  /* 0x0100200000047ab9 */ /* 0x000fe20000000a00 */
[----:B------:R-:W-:Y:S01]  /*2030*/  ULDC.64 UR6, c[0x4][0x10] ;  /* 0x0100040000067ab9 */ /* 0x000fe20000000a00 */
[----:B-1-3--:R-:W-:Y:S01]  /*2040*/  IMAD.U32 R4, RZ, RZ, UR4 ;  /* 0x00000004ff047e24 */ /* 0x00afe2000f8e00ff */
        /* <DEDUP_REMOVED lines=12> */
.L_x_36:
[----:B------:R1:W2:Y:S01]  /*2110*/  LDC.64 R14, c[0x4][R23] ;  /* 0x01000000170e7b82 */ /* 0x0002a20000000a00 */
[----:B------:R-:W-:Y:S01]  /*2120*/  ULDC.64 UR4, c[0x4][0x80] ;  /* 0x0100200000047ab9 */ /* 0x000fe20000000a00 */
[----:B------:R-:W-:Y:S01]  /*2130*/  ULDC.64 UR6, c[0x4][0x10] ;  /* 0x0100040000067ab9 */ /* 0x000fe20000000a00 */
[----:B------:R-:W-:Y:S02]  /*2140*/  IMAD.U32 R4, RZ, RZ, UR4 ;  /* 0x00000004ff047e24 */ /* 0x000fe4000f8e00ff */
        /* <DEDUP_REMOVED lines=10> */
[----:B--2---:R-:W-:Y:S05]  /*21f0*/  CALL.ABS.NOINC R14 ;  /* 0x000000000e007343 */ /* 0x004fea0003c00000 */
.L_x_35:
[----:B------:R-:W-:Y:S02]  /*2200*/  ULDC.64 UR4, c[0x0][0x590] ;  /* 0x0001640000047ab9 */ /* 0x000fe40000000a00 */
[----:B------:R-:W-:Y:S02]  /*2210*/  IMAD.U32 R67, RZ, RZ, UR4 ;  /* 0x00000004ff437e24 */ /* 0x000fe4000f8e00ff */
[----:B------:R-:W-:-:S03]  /*2220*/  IMAD.U32 R69, RZ, RZ, UR5 ;  /* 0x00000005ff457e24 */ /* 0x000fc6000f8e00ff */
[----:B------:R-:W-:-:S04]  /*2230*/  ISETP.NE.U32.AND P2, PT, R67, RZ, PT ;  /* 0x000000ff4300720c */ /* 0x000fc80003f45070 */
[----:B------:R-:W-:-:S13]  /*2240*/  ISETP.NE.AND.EX P2, PT, R69, RZ, PT, P2 ;  /* 0x000000ff4500720c */ /* 0x000fda0003f45320 */
[----:B------:R-:W-:Y:S05]  /*2250*/  @!P2 BRA `(.L_x_37) ;  /* 0x000000000034a947 */ /* 0x000fea0003800000 */
[----:B------:R-:W-:Y:S02]  /*2260*/  ULDC.64 UR4, c[0x0][0x588] ;  /* 0x0001620000047ab9 */ /* 0x000fe40000000a00 */
[----:B------:R-:W-:-:S04]  /*2270*/  ISETP.NE.U32.AND P0, PT, RZ, UR4, PT ;  /* 0x00000004ff007c0c */ /* 0x000fc8000bf05070 */
[----:B------:R-:W-:-:S13]  /*2280*/  ISETP.NE.AND.EX P0, PT, RZ, UR5, PT, P0 ;  /* 0x00000005ff007c0c */ /* 0x000fda000bf05300 */
[----:B------:R-:W-:Y:S05]  /*2290*/  @!P0 BRA `(.L_x_38) ;  /* 0x0000000000188947 */ /* 0x000fea0003800000 */
[----:B-1-3--:R-:W1:Y:S01]  /*22a0*/  LDC.64 R4, c[0x0][0x588] ;  /* 0x00016200ff047b82 */ /* 0x00ae620000000a00 */
[----:B------:R-:W-:-:S04]  /*22b0*/  IMAD R3, R67, UR47, RZ ;  /* 0x0000002f43037c24 */ /* 0x000fc8000f8e02ff */
[----:B-1----:R-:W-:-:S05]  /*22c0*/  IMAD.WIDE R4, R3, 0x4, R4 ;  /* 0x0000000403047825 */ /* 0x002fca00078e0204 */
[----:B-----5:R4:W5:Y:S01]  /*22d0*/  LDG.E R57, desc[UR54][R4.64] ;  /* 0x0000003604397981 */ /* 0x020962000c1e1900 */
[----:B------:R-:W-:Y:S01]  /*22e0*/  IMAD.MOV.U32 R56, RZ, RZ, 0x1 ;  /* 0x00000001ff387424 */ /* 0x000fe200078e00ff */
[----:B------:R-:W-:Y:S06]  /*22f0*/  BRA `(.L_x_37) ;  /* 0x00000000000c7947 */ /* 0x000fec0003800000 */
.L_x_38:
[----:B------:R-:W-:Y:S01]  /*2300*/  ULDC UR4, c[0x0][0x580] ;  /* 0x0001600000047ab9 */ /* 0x000fe20000000800 */
[----:B------:R-:W-:Y:S02]  /*2310*/  IMAD.MOV.U32 R56, RZ, RZ, 0x1 ;  /* 0x00000001ff387424 */ /* 0x000fe400078e00ff */
[----:B-----5:R-:W-:-:S07]  /*2320*/  IMAD.U32 R57, RZ, RZ, UR4 ;  /* 0x00000004ff397e24 */ /* 0x020fce000f8e00ff */
.L_x_37:
[----:B-1-34-:R-:W1:Y:S02]  /*2330*/  LDC.64 R4, c[0x0][0x5b0] ;  /* 0x00016c00ff047b82 */ /* 0x01ae640000000a00 */
[----:B-1----:R-:W-:-:S04]  /*2340*/  ISETP.NE.U32.AND P0, PT, R4, RZ, PT ;  /* 0x000000ff0400720c */ /* 0x002fc80003f05070 */
[----:B------:R-:W-:-:S13]  /*2350*/  ISETP.NE.AND.EX P0, PT, R5, RZ, PT, P0 ;  /* 0x000000ff0500720c */ /* 0x000fda0003f05300 */
[----:B------:R-:W-:Y:S05]  /*2360*/  @!P0 BRA `(.L_x_39) ;  /* 0x00000000002c8947 */ /* 0x000fea0003800000 */
[----:B------:R-:W-:Y:S02]  /*2370*/  ULDC.64 UR4, c[0x0][0x5a8] ;  /* 0x00016a0000047ab9 */ /* 0x000fe40000000a00 */
[----:B------:R-:W-:-:S04]  /*2380*/  ISETP.NE.U32.AND P0, PT, RZ, UR4, PT ;  /* 0x00000004ff007c0c */ /* 0x000fc8000bf05070 */
[----:B------:R-:W-:-:S13]  /*2390*/  ISETP.NE.AND.EX P0, PT, RZ, UR5, PT, P0 ;  /* 0x00000005ff007c0c */ /* 0x000fda000bf05300 */
[----:B------:R-:W-:Y:S05]  /*23a0*/  @!P0 BRA `(.L_x_40) ;  /* 0x0000000000148947 */ /* 0x000fea0003800000 */
[----:B--2--5:R-:W1:Y:S01]  /*23b0*/  LDC.64 R58, c[0x0][0x5a8] ;  /* 0x00016a00ff3a7b82 */ /* 0x024e620000000a00 */
[----:B------:R-:W-:-:S04]  /*23c0*/  IMAD R3, R4, UR47, RZ ;  /* 0x0000002f04037c24 */ /* 0x000fc8000f8e02ff */
[----:B-1----:R-:W-:-:S06]  /*23d0*/  IMAD.WIDE R58, R3, 0x4, R58 ;  /* 0x00000004033a7825 */ /* 0x002fcc00078e023a */
[----:B------:R1:W5:Y:S01]  /*23e0*/  LDG.E R58, desc[UR54][R58.64] ;  /* 0x000000363a3a7981 */ /* 0x000362000c1e1900 */
[----:B------:R-:W-:Y:S05]  /*23f0*/  BRA `(.L_x_39) ;  /* 0x0000000000087947 */ /* 0x000fea0003800000 */
.L_x_40:
[----:B------:R-:W-:Y:S02]  /*2400*/  ULDC UR4, c[0x0][0x5a0] ;  /* 0x0001680000047ab9 */ /* 0x000fe40000000800 */
[----:B-----5:R-:W-:-:S07]  /*2410*/  IMAD.U32 R58, RZ, RZ, UR4 ;  /* 0x00000004ff3a7e24 */ /* 0x020fce000f8e00ff */
.L_x_39:
[----:B------:R-:W-:Y:S01]  /*2420*/  ULDC.64 UR4, c[0x0][0x588] ;  /* 0x0001620000047ab9 */ /* 0x000fe20000000a00 */
[----:B------:R-:W-:Y:S01]  /*2430*/  ISETP.NE.U32.AND P1, PT, R67, RZ, PT ;  /* 0x000000ff4300720c */ /* 0x000fe20003f25070 */
[----:B------:R-:W-:Y:S02]  /*2440*/  UISETP.NE.U32.AND UP0, UPT, UR4, URZ, UPT ;  /* 0x0000003f0400728c */ /* 0x000fe4000bf05070 */
[----:B------:R-:W-:Y:S02]  /*2450*/  ISETP.NE.U32.AND P3, PT, RZ, UR4, PT ;  /* 0x00000004ff007c0c */ /* 0x000fe4000bf65070 */
[----:B------:R-:W-:Y:S01]  /*2460*/  ISETP.NE.AND.EX P5, PT, R69, RZ, PT, P1 ;  /* 0x000000ff4500720c */ /* 0x000fe20003fa5310 */
[----:B------:R-:W-:Y:S02]  /*2470*/  UISETP.NE.AND.EX UP0, UPT, UR5, URZ, UPT, UP0 ;  /* 0x0000003f0500728c */ /* 0x000fe4000bf05300 */
[----:B------:R-:W-:Y:S02]  /*2480*/  ISETP.NE.AND.EX P3, PT, RZ, UR5, PT, P3 ;  /* 0x00000005ff007c0c */ /* 0x000fe4000bf65330 */
[----:B------:R-:W-:-:S02]  /*2490*/  PLOP3.LUT P0, PT, PT, PT, PT, 0x8, 0x0 ;  /* 0x000000000000781c */ /* 0x000fc40003f0e170 */
[----:B------:R-:W-:-:S04]  /*24a0*/  PLOP3.LUT P4, PT, PT, PT, UP0, 0x80, 0x0 ;  /* 0x000000000000781c */ /* 0x000fc80003f8f008 */
[----:B------:R-:W-:-:S05]  /*24b0*/  PLOP3.LUT P4, PT, P4, PT, PT, 0x8, 0x0 ;  /* 0x000000000000781c */ /* 0x000fca000278e170 */
[----:B------:R-:W-:Y:S08]  /*24c0*/  @P3 BRA P5, `(.L_x_41) ;  /* 0x0000000000243947 */ /* 0x000ff00002800000 */
[----:B------:R-:W-:Y:S04]  /*24d0*/  BSSY B0, `(.L_x_41) ;  /* 0x0000008000007945 */ /* 0x000fe80003800000 */
[----:B------:R-:W-:Y:S05]  /*24e0*/  @!P2 BRA `(.L_x_42) ;  /* 0x000000000014a947 */ /* 0x000fea0003800000 */
[----:B------:R-:W-:Y:S02]  /*24f0*/  LOP3.LUT P3, RZ, R56, 0xff, RZ, 0xc0, !PT ;  /* 0x000000ff38ff7812 */ /* 0x000fe4000786c0ff */
[----:B------:R-:W-:-:S11]  /*2500*/  PLOP3.LUT P0, PT, P4, PT, PT, 0x80, 0x0 ;  /* 0x000000000000781c */ /* 0x000fd6000270f070 */
[----:B------:R-:W-:Y:S05]  /*2510*/  @!P3 BRA `(.L_x_43) ;  /* 0x00000000000cb947 */ /* 0x000fea0003800000 */
[----:B-----5:R-:W-:Y:S01]  /*2520*/  FSETP.EQ.AND P0, PT, R57, RZ, PT ;  /* 0x000000ff3900720b */ /* 0x020fe20003f02000 */
[----:B------:R-:W-:-:S12]  /*2530*/  BRA `(.L_x_43) ;  /* 0x0000000000047947 */ /* 0x000fd80003800000 */
.L_x_42:
[----:B-----5:R-:W-:-:S13]  /*2540*/  FSETP.EQ.AND P0, PT, R57, RZ, PT ;  /* 0x000000ff3900720b */ /* 0x020fda0003f02000 */
.L_x_43:
[----:B------:R-:W-:Y:S05]  /*2550*/  BSYNC B0 ;  /* 0x0000000000007941 */ /* 0x000fea0003800000 */
.L_x_41:
[----:B------:R-:W-:Y:S04]  /*2560*/  BSSY B0, `(.L_x_44) ;  /* 0x0000007000007945 */ /* 0x000fe80003800000 */
[----:B------:R-:W-:Y:S05]  /*2570*/  @!P2 BRA `(.L_x_45) ;  /* 0x000000000010a947 */ /* 0x000fea0003800000 */
[----:B------:R-:W-:-:S13]  /*2580*/  LOP3.LUT P2, RZ, R56, 0xff, RZ, 0xc0, !PT ;  /* 0x000000ff38ff7812 */ /* 0x000fda000784c0ff */
[----:B------:R-:W-:Y:S05]  /*2590*/  @!P2 BRA `(.L_x_46) ;  /* 0x00000000000ca947 */ /* 0x000fea0003800000 */
[----:B-----5:R-:W-:Y:S01]  /*25a0*/  FSETP.EQ.AND P4, PT, R57, RZ, PT ;  /* 0x000000ff3900720b */ /* 0x020fe20003f82000 */
[----:B------:R-:W-:-:S12]  /*25b0*/  BRA `(.L_x_46) ;  /* 0x0000000000047947 */ /* 0x000fd80003800000 */
.L_x_45:
[----:B-----5:R-:W-:-:S13]  /*25c0*/  FSETP.EQ.AND P4, PT, R57, RZ, PT ;  /* 0x000000ff3900720b */ /* 0x020fda0003f82000 */
.L_x_46:
[----:B------:R-:W-:Y:S05]  /*25d0*/  BSYNC B0 ;  /* 0x0000000000007941 */ /* 0x000fea0003800000 */
.L_x_44:
[----:B------:R-:W-:Y:S01]  /*25e0*/  ULOP3.LUT UR4, UR49, 0x1, URZ, 0x3c, !UPT ;  /* 0x0000000131047892 */ /* 0x000fe2000f8e3c3f */
[----:B------:R-:W-:Y:S01]  /*25f0*/  BSSY B0, `(.L_x_47) ;  /* 0x0000030000007945 */ /* 0x000fe20003800000 */
[----:B------:R-:W-:Y:S01]  /*2600*/  IMAD.U32 R3, RZ, RZ, UR48 ;  /* 0x00000030ff037e24 */ /* 0x000fe2000f8e00ff */
[----:B------:R-:W-:Y:S02]  /*2610*/  CS2R R6, SRZ ;  /* 0x0000000000067805 */ /* 0x000fe4000001ff00 */
[----:B------:R-:W-:Y:S02]  /*2620*/  CS2R R4, SRZ ;  /* 0x0000000000047805 */ /* 0x000fe4000001ff00 */
[----:B------:R-:W-:Y:S01]  /*2630*/  CS2R R10, SRZ ;  /* 0x00000000000a7805 */ /* 0x000fe2000001ff00 */
[----:B------:R-:W-:Y:S01]  /*2640*/  IMAD.U32 R0, RZ, RZ, UR4 ;  /* 0x00000004ff007e24 */ /* 0x000fe2000f8e00ff */
[----:B------:R-:W-:Y:S01]  /*2650*/  CS2R R8, SRZ ;  /* 0x0000000000087805 */ /* 0x000fe2000001ff00 */
[----:B------:R-:W-:Y:S06]  /*2660*/  @P0 BRA `(.L_x_48) ;  /* 0x0000000000a00947 */ /* 0x000fec0003800000 */
[----:B------:R-:W-:-:S13]  /*2670*/  ISETP.NE.AND P2, PT, R65, 0x3, PT ;  /* 0x000000034100780c */ /* 0x000fda0003f45270 */
[----:B------:R-:W-:Y:S05]  /*2680*/  @!P2 BRA `(.L_x_49) ;  /* 0x000000000004a947 */ /* 0x000fea0003800000 */
[----:B------:R-:W-:Y:S01]  /*2690*/  BPT.TRAP 0x1 ;  /* 0x000000040000795c */ /* 0x000fe20000300000 */
.L_x_49:
[----:B------:R-:W-:Y:S01]  /*26a0*/  IMAD.U32 R4, RZ, RZ, UR48 ;  /* 0x00000030ff047e24 */ /* 0x000fe2000f8e00ff */
[----:B------:R-:W-:Y:S02]  /*26b0*/  SHF.L.U32 R3, R0, 0x1f, RZ ;  /* 0x0000001f00037819 */ /* 0x000fe400000006ff */
[----:B------:R-:W-:Y:S02]  /*26c0*/  CS2R R6, SRZ ;  /* 0x0000000000067805 */ /* 0x000fe4000001ff00 */
[----:B------:R-:W-:-:S04]  /*26d0*/  LEA R4, R4, UR52, 0x3 ;  /* 0x0000003404047c11 */ /* 0x000fc8000f8e18ff */
[----:B------:R-:W3:Y:S02]  /*26e0*/  SYNCS.PHASECHK.TRANS64.TRYWAIT P2, [R4+URZ+0x80], R3 ;  /* 0x00008003040075a7 */ /* 0x000ee4000804017f */
[----:B---3--:R-:W-:Y:S05]  /*26f0*/  @!P2 BRA `(.L_x_50) ;  /* 0x000000440034a947 */ /* 0x008fea0003800000 */
.L_x_137:
[----:B---3--:R-:W-:Y:S02]  /*2700*/  CS2R R4, SRZ ;  /* 0x0000000000047805 */ /* 0x008fe4000001ff00 */
[----:B------:R-:W-:Y:S02]  /*2710*/  CS2R R10, SRZ ;  /* 0x00000000000a7805 */ /* 0x000fe4000001ff00 */
[----:B------:R-:W-:Y:S01]  /*2720*/  CS2R R8, SRZ ;  /* 0x0000000000087805 */ /* 0x000fe2000001ff00 */
[----:B------:R-:W-:Y:S06]  /*2730*/  @P4 BRA `(.L_x_51) ;  /* 0x0000000000544947 */ /* 0x000fec0003800000 */
[C---:B------:R-:W-:Y:S01]  /*2740*/  IMAD.SHL.U32 R3, R18.reuse, 0x10, RZ ;  /* 0x0000001012037824 */ /* 0x040fe200078e00ff */
[----:B------:R-:W-:Y:S01]  /*2750*/  SHF.R.U32.HI R6, RZ, 0x1, R18 ;  /* 0x00000001ff067819 */ /* 0x000fe20000011612 */
[C---:B------:R-:W-:Y:S01]  /*2760*/  IMAD.SHL.U32 R4, R18.reuse, 0x20, RZ ;  /* 0x0000002012047824 */ /* 0x040fe200078e00ff */
[C---:B------:R-:W-:Y:S01]  /*2770*/  LOP3.LUT P2, RZ, R18.reuse, 0x4, RZ, 0xc0, !PT ;  /* 0x0000000412ff7812 */ /* 0x040fe2000784c0ff */
[----:B------:R-:W-:Y:S01]  /*2780*/  IMAD.SHL.U32 R8, R18, 0x4, RZ ;  /* 0x0000000412087824 */ /* 0x000fe200078e00ff */
[----:B------:R-:W-:Y:S01]  /*2790*/  LOP3.LUT R3, R3, 0xe00, RZ, 0xc0, !PT ;  /* 0x00000e0003037812 */ /* 0x000fe200078ec0ff */
[----:B------:R-:W-:Y:S05]  /*27a0*/  WARPSYNC.ALL ;  /* 0x0000000000007948 */ /* 0x000fea0003800000 */
[----:B------:R-:W-:-:S02]  /*27b0*/  LOP3.LUT R5, R4, 0xc0, RZ, 0xc0, !PT ;  /* 0x000000c004057812 */ /* 0x000fc400078ec0ff */
[----:B------:R-:W-:Y:S02]  /*27c0*/  LOP3.LUT R3, R3, 0x20, R4, 0xf8, !PT ;  /* 0x0000002003037812 */ /* 0x000fe400078ef804 */
[----:B------:R-:W-:Y:S02]  /*27d0*/  LOP3.LUT R5, R5, 0x8, R6, 0xf8, !PT ;  /* 0x0000000805057812 */ /* 0x000fe400078ef806 */
[----:B------:R-:W-:Y:S01]  /*27e0*/  LOP3.LUT R3, R3, 0x100, R4, 0xf8, !PT ;  /* 0x0000010003037812 */ /* 0x000fe200078ef804 */
[----:B------:R-:W-:Y:S01]  /*27f0*/  IMAD.U32 R4, RZ, RZ, UR48 ;  /* 0x00000030ff047e24 */ /* 0x000fe2000f8e00ff */
[----:B------:R-:W-:-:S04]  /*2800*/  LOP3.LUT R8, R5, 0x18, R8, 0x78, !PT ;  /* 0x0000001805087812 */ /* 0x000fc800078e7808 */
[----:B------:R-:W-:-:S05]  /*2810*/  LOP3.LUT R3, R3, R8, RZ, 0xfc, !PT ;  /* 0x0000000803037212 */ /* 0x000fca00078efcff */
[----:B------:R-:W-:-:S05]  /*2820*/  IMAD R3, R4, 0x1000, R3 ;  /* 0x0000100004037824 */ /* 0x000fca00078e0203 */
[----:B------:R-:W-:-:S05]  /*2830*/  LEA R3, R3, UR52, 0x1 ;  /* 0x0000003403037c11 */ /* 0x000fca000f8e08ff */
[C---:B------:R-:W-:Y:S01]  /*2840*/  VIADD R5, R3.reuse, 0x200 ;  /* 0x0000020003057836 */ /* 0x040fe20000000000 */
[----:B------:R3:W4:Y:S01]  /*2850*/  LDSM.16.M88.4 R8, [R3+0x200] ;  /* 0x000200000308783b */ /* 0x0007220000000200 */
[----:B------:R-:W-:Y:S02]  /*2860*/  VIADD R4, R3, 0x220 ;  /* 0x0000022003047836 */ /* 0x000fe40000000000 */
[----:B------:R-:W-:-:S06]  /*2870*/  @P2 VIADD R4, R5, 0xffffffe0 ;  /* 0xffffffe005042836 */ /* 0x000fcc0000000000 */
[----:B---3--:R-:W1:Y:S02]  /*2880*/  LDSM.16.M88.4 R4, [R4] ;  /* 0x000000000404783b */ /* 0x008e640000000200 */
.L_x_51:
[----:B------:R-:W-:-:S04]  /*2890*/  UIADD3 UR4, UR48, 0x1, URZ ;  /* 0x0000000130047890 */ /* 0x000fc8000fffe03f */
[----:B------:R-:W-:-:S04]  /*28a0*/  UISETP.NE.AND UP0, UPT, UR4, 0x3, UPT ;  /* 0x000000030400788c */ /* 0x000fc8000bf05270 */
[----:B------:R-:W-:Y:S02]  /*28b0*/  USEL UR5, URZ, 0x1, UP0 ;  /* 0x000000013f057887 */ /* 0x000fe40008000000 */
[----:B------:R-:W-:-:S04]  /*28c0*/  USEL UR4, UR4, URZ, UP0 ;  /* 0x0000003f04047287 */ /* 0x000fc80008000000 */
[----:B------:R-:W-:Y:S02]  /*28d0*/  LOP3.LUT R0, R0, UR5, RZ, 0x3c, !PT ;  /* 0x0000000500007c12 */ /* 0x000fe4000f8e3cff */
[----:B------:R-:W-:-:S07]  /*28e0*/  IMAD.U32 R3, RZ, RZ, UR4 ;  /* 0x00000004ff037e24 */ /* 0x000fce000f8e00ff */
.L_x_48:
[----:B------:R-:W-:Y:S05]  /*28f0*/  BSYNC B0 ;  /* 0x0000000000007941 */ /* 0x000fea0003800000 */
.L_x_47:
[C---:B------:R-:W-:Y:S01]  /*2900*/  IMAD.SHL.U32 R66, R18.reuse, 0x20, RZ ;  /* 0x0000002012427824 */ /* 0x040fe200078e00ff */
[----:B------:R-:W-:Y:S01]  /*2910*/  SHF.R.U32.HI R15, RZ, 0x1, R18 ;  /* 0x00000001ff0f7819 */ /* 0x000fe20000011612 */
[C---:B------:R-:W-:Y:S01]  /*2920*/  IMAD.SHL.U32 R13, R18.reuse, 0x10, RZ ;  /* 0x00000010120d7824 */ /* 0x040fe200078e00ff */
[----:B----4-:R-:W-:Y:S01]  /*2930*/  LOP3.LUT R20, R9, 0xffff0000, RZ, 0xc0, !PT ;  /* 0xffff000009147812 */ /* 0x010fe200078ec0ff */
[----:B------:R-:W-:Y:S01]  /*2940*/  IMAD.SHL.U32 R68, R18, 0x4, RZ ;  /* 0x0000000412447824 */ /* 0x000fe200078e00ff */
[----:B------:R-:W-:Y:S01]  /*2950*/  LOP3.LUT R14, R66, 0xc0, RZ, 0xc0, !PT ;  /* 0x000000c0420e7812 */ /* 0x000fe200078ec0ff */
[----:B------:R-:W-:Y:S01]  /*2960*/  IMAD.U32 R12, R8, 0x10000, RZ ;  /* 0x00010000080c7824 */ /* 0x000fe200078e00ff */
[----:B------:R-:W-:Y:S01]  /*2970*/  LOP3.LUT R13, R13, 0xe00, RZ, 0xc0, !PT ;  /* 0x00000e000d0d7812 */ /* 0x000fe200078ec0ff */
[----:B------:R-:W-:Y:S01]  /*2980*/  IMAD.U32 R60, R10, 0x10000, RZ ;  /* 0x000100000a3c7824 */ /* 0x000fe200078e00ff */
[----:B------:R-:W-:Y:S01]  /*2990*/  LOP3.LUT R15, R14, 0x8, R15, 0xf8, !PT ;  /* 0x000000080e0f7812 */ /* 0x000fe200078ef80f */
[----:B------:R-:W-:Y:S01]  /*29a0*/  IMAD.U32 R14, R9, 0x10000, RZ ;  /* 0x00010000090e7824 */ /* 0x000fe200078e00ff */
[----:B------:R-:W-:Y:S01]  /*29b0*/  LOP3.LUT R13, R13, 0x20, R66, 0xf8, !PT ;  /* 0x000000200d0d7812 */ /* 0x000fe200078ef842 */
[----:B-----5:R-:W-:Y:S01]  /*29c0*/  FMUL R20, R57, R20 ;  /* 0x0000001439147220 */ /* 0x020fe20000400000 */
[----:B------:R-:W-:Y:S01]  /*29d0*/  LOP3.LUT R82, R15, 0x18, R68, 0x78, !PT ;  /* 0x000000180f527812 */ /* 0x000fe200078e7844 */
[----:B------:R-:W-:Y:S01]  /*29e0*/  FMUL R21, R57, R14 ;  /* 0x0000000e39157220 */ /* 0x000fe20000400000 */
[----:B------:R-:W-:Y:S01]  /*29f0*/  LOP3.LUT R13, R13, 0x100, R66, 0xf8, !PT ;  /* 0x000001000d0d7812 */ /* 0x000fe200078ef842 */
[C---:B-1----:R-:W-:Y:S01]  /*2a00*/  IMAD.U32 R66, R4.reuse, 0x10000, RZ ;  /* 0x0001000004427824 */ /* 0x042fe200078e00ff */
[----:B------:R-:W-:Y:S01]  /*2a10*/  LOP3.LUT R68, R4, 0xffff0000, RZ, 0xc0, !PT ;  /* 0xffff000004447812 */ /* 0x000fe200078ec0ff */
[C---:B------:R-:W-:Y:S01]  /*2a20*/  FMUL R15, R57.reuse, R12 ;  /* 0x0000000c390f7220 */ /* 0x040fe20000400000 */
[----:B------:R-:W-:Y:S01]  /*2a30*/  LOP3.LUT R4, R18, 0xff, RZ, 0xc0, !PT ;  /* 0x000000ff12047812 */ /* 0x000fe200078ec0ff */
[----:B------:R-:W-:Y:S01]  /*2a40*/  FMUL R23, R57, R60 ;  /* 0x0000003c39177220 */ /* 0x000fe20000400000 */
[----:B------:R-:W-:Y:S01]  /*2a50*/  LOP3.LUT R8, R8, 0xffff0000, RZ, 0xc0, !PT ;  /* 0xffff000008087812 */ /* 0x000fe200078ec0ff */
[----:B------:R-:W-:Y:S01]  /*2a60*/  IMAD.U32 R70, R5, 0x10000, RZ ;  /* 0x0001000005467824 */ /* 0x000fe200078e00ff */
[----:B------:R-:W-:Y:S01]  /*2a70*/  LOP3.LUT R10, R10, 0xffff0000, RZ, 0xc0, !PT ;  /* 0xffff00000a0a7812 */ /* 0x000fe200078ec0ff */
[----:B------:R-:W-:Y:S01]  /*2a80*/  VIADD R4, R4, 0x1f ;  /* 0x0000001f04047836 */ /* 0x000fe20000000000 */
[----:B------:R-:W-:Y:S01]  /*2a90*/  LOP3.LUT R84, R13, R82, RZ, 0xfc, !PT ;  /* 0x000000520d547212 */ /* 0x000fe200078efcff */
[----:B------:R-:W-:Y:S01]  /*2aa0*/  FMUL R82, R57, R8 ;  /* 0x0000000839527220 */ /* 0x000fe20000400000 */
[----:B------:R-:W-:Y:S01]  /*2ab0*/  LOP3.LUT R72, R5, 0xffff0000, RZ, 0xc0, !PT ;  /* 0xffff000005487812 */ /* 0x000fe200078ec0ff */
[----:B------:R-:W-:Y:S01]  /*2ac0*/  FMUL R14, R57, R10 ;  /* 0x0000000a390e7220 */ /* 0x000fe20000400000 */
[C---:B------:R-:W-:Y:S01]  /*2ad0*/  IMAD.U32 R74, R6.reuse, 0x10000, RZ ;  /* 0x00010000064a7824 */ /* 0x040fe200078e00ff */
[----:B------:R-:W-:Y:S01]  /*2ae0*/  LOP3.LUT R76, R6, 0xffff0000, RZ, 0xc0, !PT ;  /* 0xffff0000064c7812 */ /* 0x000fe200078ec0ff */
[----:B------:R-:W-:Y:S01]  /*2af0*/  FFMA R5, R58, R26, R21 ;  /* 0x0000001a3a057223 */ /* 0x000fe20000000015 */
[----:B------:R-:W-:Y:S01]  /*2b00*/  ISETP.GT.U32.AND P2, PT, R4, 0x3e, PT ;  /* 0x0000003e0400780c */ /* 0x000fe20003f44070 */
[C---:B------:R-:W-:Y:S01]  /*2b10*/  FFMA R6, R58.reuse, R27, R20 ;  /* 0x0000001b3a067223 */ /* 0x040fe20000000014 */
[C---:B------:R-:W-:Y:S01]  /*2b20*/  FFMA R4, R58.reuse, R24, R15 ;  /* 0x000000183a047223 */ /* 0x040fe2000000000f */
[C---:B------:R-:W-:Y:S01]  /*2b30*/  FFMA R25, R58.reuse, R25, R82 ;  /* 0x000000193a197223 */ /* 0x040fe20000000052 */
[C---:B------:R-:W-:Y:S01]  /*2b40*/  FFMA R28, R58.reuse, R28, R23 ;  /* 0x0000001c3a1c7223 */ /* 0x040fe20000000017 */
[----:B------:R-:W-:Y:S01]  /*2b50*/  FFMA R29, R58, R29, R14 ;  /* 0x0000001d3a1d7223 */ /* 0x000fe2000000000e */
[C---:B------:R-:W-:Y:S01]  /*2b60*/  LOP3.LUT R64, R11.reuse, 0xffff0000, RZ, 0xc0, !PT ;  /* 0xffff00000b407812 */ /* 0x040fe200078ec0ff */
[----:B------:R-:W-:Y:S01]  /*2b70*/  IMAD.U32 R62, R11, 0x10000, RZ ;  /* 0x000100000b3e7824 */ /* 0x000fe200078e00ff */
[C---:B------:R-:W-:Y:S01]  /*2b80*/  LOP3.LUT R80, R7.reuse, 0xffff0000, RZ, 0xc0, !PT ;  /* 0xffff000007507812 */ /* 0x040fe200078ec0ff */
[----:B------:R-:W-:Y:S01]  /*2b90*/  IMAD.U32 R78, R7, 0x10000, RZ ;  /* 0x00010000074e7824 */ /* 0x000fe200078e00ff */
[----:B------:R-:W-:Y:S01]  /*2ba0*/  F2FP.RELU.BF16.F32.PACK_AB R5, R6, R5 ;  /* 0x000000050605723e */ /* 0x000fe200000018ff */
[----:B------:R-:W-:Y:S01]  /*2bb0*/  IMAD.U32 R11, RZ, RZ, UR48 ;  /* 0x00000030ff0b7e24 */ /* 0x000fe2000f8e00ff */
[----:B------:R-:W-:Y:S01]  /*2bc0*/  F2FP.RELU.BF16.F32.PACK_AB R4, R25, R4 ;  /* 0x000000041904723e */ /* 0x000fe200000018ff */
[----:B--2---:R-:W-:Y:S01]  /*2bd0*/  FMUL R59, R57, R62 ;  /* 0x0000003e393b7220 */ /* 0x004fe20000400000 */
[----:B------:R-:W-:Y:S01]  /*2be0*/  F2FP.RELU.BF16.F32.PACK_AB R6, R29, R28 ;  /* 0x0000001c1d06723e */ /* 0x000fe200000018ff */
[C---:B------:R-:W-:Y:S01]  /*2bf0*/  FMUL R64, R57.reuse, R64 ;  /* 0x0000004039407220 */ /* 0x040fe20000400000 */
[C---:B------:R-:W-:Y:S01]  /*2c00*/  FMUL R25, R57.reuse, R70 ;  /* 0x0000004639197220 */ /* 0x040fe20000400000 */
[C---:B------:R-:W-:Y:S01]  /*2c10*/  FMUL R72, R57.reuse, R72 ;  /* 0x0000004839487220 */ /* 0x040fe20000400000 */
[C---:B------:R-:W-:Y:S01]  /*2c20*/  FMUL R29, R57.reuse, R78 ;  /* 0x0000004e391d7220 */ /* 0x040fe20000400000 */
[C---:B------:R-:W-:Y:S01]  /*2c30*/  FMUL R80, R57.reuse, R80 ;  /* 0x0000005039507220 */ /* 0x040fe20000400000 */
[C---:B------:R-:W-:Y:S01]  /*2c40*/  FMUL R61, R57.reuse, R66 ;  /* 0x00000042393d7220 */ /* 0x040fe20000400000 */
[----:B------:R-:W-:Y:S01]  /*2c50*/  FMUL R68, R57, R68 ;  /* 0x0000004439447220 */ /* 0x000fe20000400000 */
[----:B------:R-:W-:-:S02]  /*2c60*/  IMAD.MOV.U32 R13, RZ, RZ, 0x20 ;  /* 0x00000020ff0d7424 */ /* 0x000fc400078e00ff */
[C---:B------:R-:W-:Y:S01]  /*2c70*/  FMUL R27, R57.reuse, R74 ;  /* 0x0000004a391b7220 */ /* 0x040fe20000400000 */
[----:B------:R-:W-:Y:S01]  /*2c80*/  FMUL R76, R57, R76 ;  /* 0x0000004c394c7220 */ /* 0x000fe20000400000 */
[----:B------:R-:W-:Y:S01]  /*2c90*/  IMAD R24, R11, 0x1000, R84 ;  /* 0x000010000b187824 */ /* 0x000fe200078e0254 */
[----:B------:R-:W-:Y:S01]  /*2ca0*/  LOP3.LUT P3, RZ, R18, 0x4, RZ, 0xc0, !PT ;  /* 0x0000000412ff7812 */ /* 0x000fe2000786c0ff */
[C---:B------:R-:W-:Y:S01]  /*2cb0*/  FFMA R7, R58.reuse, R30, R59 ;  /* 0x0000001e3a077223 */ /* 0x040fe2000000003b */
        /* <DEDUP_REMOVED lines=8> */
[----:B------:R-:W-:Y:S01]  /*2d40*/  FFMA R37, R58, R37, R76 ;  /* 0x000000253a257223 */ /* 0x000fe2000000004c */
[----:B------:R-:W-:Y:S01]  /*2d50*/  SEL R13, R13, 0xffffffe0, !P3 ;  /* 0xffffffe00d0d7807 */ /* 0x000fe20005800000 */
[----:B------:R-:W-:Y:S05]  /*2d60*/  WARPSYNC.ALL ;  /* 0x0000000000007948 */ /* 0x000fea0003800000 */
[----:B------:R-:W-:Y:S01]  /*2d70*/  LEA R24, R24, UR52, 0x1 ;  /* 0x0000003418187c11 */ /* 0x000fe2000f8e08ff */
[----:B------:R-:W-:Y:S01]  /*2d80*/  BSSY B0, `(.L_x_52) ;  /* 0x0000017000007945 */ /* 0x000fe20003800000 */
[----:B------:R-:W-:-:S02]  /*2d90*/  F2FP.RELU.BF16.F32.PACK_AB R7, R8, R7 ;  /* 0x000000070807723e */ /* 0x000fc400000018ff */
[----:B------:R-:W-:Y:S02]  /*2da0*/  F2FP.RELU.BF16.F32.PACK_AB R9, R10, R9 ;  /* 0x000000090a09723e */ /* 0x000fe400000018ff */
[----:B------:R-:W-:Y:S01]  /*2db0*/  F2FP.RELU.BF16.F32.PACK_AB R11, R12, R11 ;  /* 0x0000000b0c0b723e */ /* 0x000fe200000018ff */
[----:B------:R1:W-:Y:S01]  /*2dc0*/  STSM.16.M88.4 [R24+0x200], R4 ;  /* 0x0002000418007844 */ /* 0x0003e20000000200 */
[----:B------:R-:W-:Y:S02]  /*2dd0*/  F2FP.RELU.BF16.F32.PACK_AB R8, R33, R32 ;  /* 0x000000202108723e */ /* 0x000fe400000018ff */
[----:B------:R-:W-:Y:S02]  /*2de0*/  F2FP.RELU.BF16.F32.PACK_AB R10, R37, R36 ;  /* 0x00000024250a723e */ /* 0x000fe400000018ff */
[----:B------:R-:W-:-:S05]  /*2df0*/  IADD3 R12, R13, 0x200, R24 ;  /* 0x000002000d0c7810 */ /* 0x000fca0007ffe018 */
[----:B------:R1:W-:Y:S01]  /*2e00*/  STSM.16.M88.4 [R12], R8 ;  /* 0x000000080c007844 */ /* 0x0003e20000000200 */
[----:B------:R-:W-:Y:S01]  /*2e10*/  @!PT LDS RZ, [RZ] ;  /* 0x00000000fffff984 */ /* 0x000fe20000000800 */
[----:B------:R-:W-:Y:S01]  /*2e20*/  @!PT LDS RZ, [RZ] ;  /* 0x00000000fffff984 */ /* 0x000fe20000000800 */
[----:B------:R-:W-:Y:S01]  /*2e30*/  @!PT LDS RZ, [RZ] ;  /* 0x00000000fffff984 */ /* 0x000fe20000000800 */
[----:B------:R-:W-:Y:S01]  /*2e40*/  @!PT LDS RZ, [RZ] ;  /* 0x00000000fffff984 */ /* 0x000fe20000000800 */
[----:B------:R2:W-:Y:S06]  /*2e50*/  MEMBAR.ALL.CTA ;  /* 0x0000000000007992 */ /* 0x0005ec0000008000 */
[----:B--2---:R-:W2:Y:S02]  /*2e60*/  FENCE.VIEW.ASYNC.S ;  /* 0x00000000000073c6 */ /* 0x004ea40000000000 */
[----:B--2---:R-:W-:Y:S06]  /*2e70*/  BAR.SYNC.DEFER_BLOCKING 0x1, 0x100 ;  /* 0x0044000000007b1d */ /* 0x004fec0000010000 */
[----:B------:R-:W-:Y:S05]  /*2e80*/  @P2 BRA `(.L_x_53) ;  /* 0x0000000000182947 */ /* 0x000fea0003800000 */
[----:B------:R-:W-:Y:S02]  /*2e90*/  ULEA UR44, UR48, UR52, 0xd ;  /* 0x00000034302c7291 */ /* 0x000fe4000f8e683f */
[----:B------:R-:W-:Y:S02]  /*2ea0*/  UIADD3 UR4, UP0, UR56, 0x4f0, URZ ;  /* 0x000004f038047890 */ /* 0x000fe4000ff1e03f */
[----:B------:R-:W-:Y:S02]  /*2eb0*/  UIADD3 UR44, UR44, 0x200, URZ ;  /* 0x000002002c2c7890 */ /* 0x000fe4000fffe03f */
[----:B------:R-:W-:-:S09]  /*2ec0*/  UIADD3.X UR5, URZ, UR57, URZ, UP0, !UPT ;  /* 0x000000393f057290 */ /* 0x000fd200087fe43f */
[----:B------:R2:W-:Y:S02]  /*2ed0*/  UTMASTG.3D [UR44], [UR4] ;  /* 0x0000002c040073b5 */ /* 0x0005e40008010000 */
[----:B--2---:R0:W-:Y:S02]  /*2ee0*/  UTMACMDFLUSH ;  /* 0x00000000000079b7 */ /* 0x0041e40000000000 */
.L_x_53:
[----:B------:R-:W-:Y:S05]  /*2ef0*/  BSYNC B0 ;  /* 0x0000000000007941 */ /* 0x000fea0003800000 */
.L_x_52:
[----:B------:R-:W-:Y:S01]  /*2f00*/  UIADD3 UR4, UR48, 0x1, URZ ;  /* 0x0000000130047890 */ /* 0x000fe2000fffe03f */
[----:B------:R-:W-:Y:S01]  /*2f10*/  BSSY B0, `(.L_x_54) ;  /* 0x0000008000007945 */ /* 0x000fe20003800000 */
[----:B------:R-:W-:Y:S02]  /*2f20*/  UIADD3 UR8, UR50, UR43, URZ ;  /* 0x0000002b32087290 */ /* 0x000fe4000fffe03f */
[----:B------:R-:W-:-:S04]  /*2f30*/  UISETP.NE.AND UP0, UPT, UR4, 0x3, UPT ;  /* 0x000000030400788c */ /* 0x000fc8000bf05270 */
[----:B------:R-:W-:Y:S02]  /*2f40*/  USEL UR9, URZ, 0x1, UP0 ;  /* 0x000000013f097887 */ /* 0x000fe40008000000 */
[----:B------:R-:W-:Y:S02]  /*2f50*/  USEL UR10, UR4, URZ, UP0 ;  /* 0x0000003f040a7287 */ /* 0x000fe40008000000 */
[----:B------:R-:W-:Y:S01]  /*2f60*/  ULOP3.LUT UR9, UR49, UR9, URZ, 0x3c, !UPT ;  /* 0x0000000931097292 */ /* 0x000fe2000f8e3c3f */
[----:B------:R-:W-:Y:S11]  /*2f70*/  @P2 BRA `(.L_x_55) ;  /* 0x0000000000042947 */ /* 0x000ff60003800000 */
[----:B------:R-:W-:-:S04]  /*2f80*/  DEPBAR.LE SB0, 0x1 ;  /* 0x000080400000791a */ /* 0x000fc80000000000 */
.L_x_55:
[----:B------:R-:W-:Y:S05]  /*2f90*/  BSYNC B0 ;  /* 0x0000000000007941 */ /* 0x000fea0003800000 */
.L_x_54:
[----:B------:R-:W-:Y:S01]  /*2fa0*/  BAR.SYNC.DEFER_BLOCKING 0x1, 0x100 ;  /* 0x0044000000007b1d */ /* 0x000fe20000010000 */
[----:B------:R-:W-:-:S13]  /*2fb0*/  ISETP.NE.AND P3, PT, RZ, UR39, PT ;  /* 0x00000027ff007c0c */ /* 0x000fda000bf65270 */
[----:B------:R-:W-:Y:S05]  /*2fc0*/  @!P3 BRA `(.L_x_56) ;  /* 0x000000000034b947 */ /* 0x000fea0003800000 */
[----:B------:R-:W-:Y:S04]  /*2fd0*/  BSSY B0, `(.L_x_57) ;  /* 0x0000009000007945 */ /* 0x000fe80003800000 */
[----:B------:R-:W-:Y:S05]  /*2fe0*/  @P0 BRA `(.L_x_58) ;  /* 0x00000000001c0947 */ /* 0x000fea0003800000 */
[----:B------:R-:W-:-:S13]  /*2ff0*/  ISETP.NE.AND P3, PT, R65, 0x3, PT ;  /* 0x000000034100780c */ /* 0x000fda0003f65270 */
[----:B------:R-:W-:Y:S05]  /*3000*/  @!P3 BRA `(.L_x_59) ;  /* 0x000000000004b947 */ /* 0x000fea0003800000 */
[----:B------:R-:W-:Y:S01]  /*3010*/  BPT.TRAP 0x1 ;  /* 0x000000040000795c */ /* 0x000fe20000300000 */
.L_x_59:
[----:B------:R-:W-:-:S04]  /*3020*/  ULEA UR4, UR38, UR52, 0x3 ;  /* 0x0000003426047291 */ /* 0x000fc8000f8e183f */
[----:B------:R-:W-:-:S04]  /*3030*/  UIADD3 UR4, UR4, 0x98, URZ ;  /* 0x0000009804047890 */ /* 0x000fc8000fffe03f */
[----:B------:R-:W-:-:S09]  /*3040*/  UPRMT UR4, UR51, 0x654, UR4 ;  /* 0x0000065433047896 */ /* 0x000fd20008000004 */
[----:B------:R-:W-:Y:S03]  /*3050*/  SYNCS.ARRIVE.TRANS64.RED.A1T0 RZ, [UR4], RZ ;  /* 0x000000ffffff79a7 */ /* 0x000fe60008100404 */
.L_x_58:
[----:B------:R-:W-:Y:S05]  /*3060*/  BSYNC B0 ;  /* 0x0000000000007941 */ /* 0x000fea0003800000 */
.L_x_57:
[----:B------:R-:W-:-:S04]  /*3070*/  UIADD3 UR38, UR38, 0x1, URZ ;  /* 0x0000000126267890 */ /* 0x000fc8000fffe03f */
[----:B------:R-:W-:-:S04]  /*3080*/  UISETP.NE.AND UP0, UPT, UR38, 0x3, UPT ;  /* 0x000000032600788c */ /* 0x000fc8000bf05270 */
[----:B------:R-:W-:-:S12]  /*3090*/  USEL UR38, UR38, URZ, UP0 ;  /* 0x0000003f26267287 */ /* 0x000fd80008000000 */
.L_x_56:
[----:B------:R-:W-:Y:S01]  /*30a0*/  USHF.R.U32.HI UR4, URZ, 0x3, UR8 ;  /* 0x000000033f047899 */ /* 0x000fe20008011608 */
[----:B------:R-:W-:Y:S01]  /*30b0*/  BSSY B0, `(.L_x_60) ;  /* 0x000003a000007945 */ /* 0x000fe20003800000 */
[----:B------:R-:W-:Y:S02]  /*30c0*/  UISETP.GT.U32.AND UP0, UPT, UR8, 0x7, UPT ;  /* 0x000000070800788c */ /* 0x000fe4000bf04070 */
[----:B------:R-:W-:Y:S02]  /*30d0*/  ULOP3.LUT UR4, UR4, 0x1, URZ, 0xc0, !UPT ;  /* 0x0000000104047892 */ /* 0x000fe4000f8ec03f */
[----:B------:R-:W-:Y:S02]  /*30e0*/  UISETP.LT.U32.AND UP1, UPT, UR50, 0x8, UP0 ;  /* 0x000000083200788c */ /* 0x000fe40008721070 */
[----:B------:R-:W-:Y:S02]  /*30f0*/  UISETP.NE.U32.AND UP2, UPT, UR4, 0x1, UPT ;  /* 0x000000010400788c */ /* 0x000fe4000bf45070 */
[----:B------:R-:W-:-:S02]  /*3100*/  USEL UR5, URZ, 0x1, !UP1 ;  /* 0x000000013f057887 */ /* 0x000fc4000c800000 */
[----:B------:R-:W-:-:S04]  /*3110*/  UISETP.GT.U32.AND UP0, UPT, UR50, 0x7, !UP2 ;  /* 0x000000073200788c */ /* 0x000fc8000d704070 */
[----:B------:R-:W-:-:S04]  /*3120*/  USEL UR4, URZ, 0x1, !UP0 ;  /* 0x000000013f047887 */ /* 0x000fc8000c000000 */
[----:B------:R-:W-:Y:S01]  /*3130*/  ULOP3.LUT UR40, UR4, UR40, UR5, 0x96, !UPT ;  /* 0x0000002804287292 */ /* 0x000fe2000f8e9605 */
[----:B------:R-:W-:Y:S11]  /*3140*/  @P0 BRA `(.L_x_61) ;  /* 0x0000000000c00947 */ /* 0x000ff60003800000 */
[----:B------:R-:W-:-:S13]  /*3150*/  ISETP.NE.AND P3, PT, R65, 0x3, PT ;  /* 0x000000034100780c */ /* 0x000fda0003f65270 */
[----:B------:R-:W-:Y:S05]  /*3160*/  @!P3 BRA `(.L_x_62) ;  /* 0x000000000004b947 */ /* 0x000fea0003800000 */
[----:B------:R-:W-:Y:S01]  /*3170*/  BPT.TRAP 0x1 ;  /* 0x000000040000795c */ /* 0x000fe20000300000 */
.L_x_62:
[----:B------:R-:W-:Y:S01]  /*3180*/  SHF.L.U32 R0, R0, 0x1f, RZ ;  /* 0x0000001f00007819 */ /* 0x000fe200000006ff */
[----:B------:R-:W-:Y:S01]  /*3190*/  BSSY B1, `(.L_x_63) ;  /* 0x0000004000017945 */ /* 0x000fe20003800000 */
[----:B-1----:R-:W-:-:S04]  /*31a0*/  LEA R5, R3, UR52, 0x3 ;  /* 0x0000003403057c11 */ /* 0x002fc8000f8e18ff */
[----:B------:R-:W1:Y:S02]  /*31b0*/  SYNCS.PHASECHK.TRANS64.TRYWAIT P3, [R5+URZ+0x80], R0 ;  /* 0x00008000050075a7 */ /* 0x000e64000806017f */
[----:B-1----:R-:W-:Y:S05]  /*31c0*/  @!P3 BRA `(.L_x_64) ;  /* 0x000000380094b947 */ /* 0x002fea0003800000 */
.L_x_138:
[----:B------:R-:W-:Y:S05]  /*31d0*/  BSYNC B1 ;  /* 0x0000000000017941 */ /* 0x000fea0003800000 */
.L_x_63:
[----:B------:R-:W-:Y:S05]  /*31e0*/  @P4 BRA `(.L_x_61) ;  /* 0x0000000000984947 */ /* 0x000fea0003800000 */
[----:B------:R-:W-:Y:S01]  /*31f0*/  IMAD R3, R3, 0x1000, R84 ;  /* 0x0000100003037824 */ /* 0x000fe200078e0254 */
[----:B------:R-:W-:Y:S05]  /*3200*/  WARPSYNC.ALL ;  /* 0x0000000000007948 */ /* 0x000fea0003800000 */
[----:B-1----:R-:W-:-:S05]  /*3210*/  LEA R0, R3, UR52, 0x1 ;  /* 0x0000003403007c11 */ /* 0x002fca000f8e08ff */
[----:B------:R-:W-:Y:S01]  /*3220*/  IMAD.IADD R29, R13, 0x1, R0 ;  /* 0x000000010d1d7824 */ /* 0x000fe200078e0200 */
[----:B------:R-:W1:Y:S05]  /*3230*/  LDSM.16.M88.4 R4, [R0+0x200] ;  /* 0x000200000004783b */ /* 0x000e6a0000000200 */
[----:B------:R-:W2:Y:S01]  /*3240*/  LDSM.16.M88.4 R28, [R29+0x200] ;  /* 0x000200001d1c783b */ /* 0x000ea20000000200 */
[C---:B-1----:R-:W-:Y:S01]  /*3250*/  IMAD.U32 R8, R4.reuse, 0x10000, RZ ;  /* 0x0001000004087824 */ /* 0x042fe200078e00ff */
[----:B------:R-:W-:Y:S01]  /*3260*/  LOP3.LUT R4, R4, 0xffff0000, RZ, 0xc0, !PT ;  /* 0xffff000004047812 */ /* 0x000fe200078ec0ff */
[C---:B------:R-:W-:Y:S01]  /*3270*/  IMAD.U32 R12, R6.reuse, 0x10000, RZ ;  /* 0x00010000060c7824 */ /* 0x040fe200078e00ff */
[C---:B------:R-:W-:Y:S01]  /*3280*/  LOP3.LUT R20, R5.reuse, 0xffff0000, RZ, 0xc0, !PT ;  /* 0xffff000005147812 */ /* 0x040fe200078ec0ff */
[----:B------:R-:W-:Y:S01]  /*3290*/  IMAD.U32 R10, R5, 0x10000, RZ ;  /* 0x00010000050a7824 */ /* 0x000fe200078e00ff */
[----:B------:R-:W-:Y:S01]  /*32a0*/  LOP3.LUT R6, R6, 0xffff0000, RZ, 0xc0, !PT ;  /* 0xffff000006067812 */ /* 0x000fe200078ec0ff */
[----:B--2---:R-:W-:Y:S01]  /*32b0*/  IMAD.U32 R0, R28, 0x10000, RZ ;  /* 0x000100001c007824 */ /* 0x004fe200078e00ff */
[C---:B------:R-:W-:Y:S01]  /*32c0*/  LOP3.LUT R64, R7.reuse, 0xffff0000, RZ, 0xc0, !PT ;  /* 0xffff000007407812 */ /* 0x040fe200078ec0ff */
[----:B------:R-:W-:Y:S01]  /*32d0*/  IMAD.U32 R32, R30, 0x10000, RZ ;  /* 0x000100001e207824 */ /* 0x000fe200078e00ff */
[----:B------:R-:W-:Y:S01]  /*32e0*/  LOP3.LUT R28, R28, 0xffff0000, RZ, 0xc0, !PT ;  /* 0xffff00001c1c7812 */ /* 0x000fe200078ec0ff */
[----:B------:R-:W-:Y:S01]  /*32f0*/  IMAD.U32 R24, R7, 0x10000, RZ ;  /* 0x0001000007187824 */ /* 0x000fe200078e00ff */
[C---:B------:R-:W-:Y:S01]  /*3300*/  LOP3.LUT R72, R29.reuse, 0xffff0000, RZ, 0xc0, !PT ;  /* 0xffff00001d487812 */ /* 0x040fe200078ec0ff */
[----:B------:R-:W-:Y:S01]  /*3310*/  IMAD.U32 R26, R29, 0x10000, RZ ;  /* 0x000100001d1a7824 */ /* 0x000fe200078e00ff */
[----:B------:R-:W-:Y:S01]  /*3320*/  LOP3.LUT R30, R30, 0xffff0000, RZ, 0xc0, !PT ;  /* 0xffff00001e1e7812 */ /* 0x000fe200078ec0ff */
[C---:B------:R-:W-:Y:S01]  /*3330*/  IMAD.U32 R34, R31.reuse, 0x10000, RZ ;  /* 0x000100001f227824 */ /* 0x040fe200078e00ff */
[----:B------:R-:W-:Y:S01]  /*3340*/  LOP3.LUT R80, R31, 0xffff0000, RZ, 0xc0, !PT ;  /* 0xffff00001f507812 */ /* 0x000fe200078ec0ff */
[C---:B------:R-:W-:Y:S01]  /*3350*/  FMUL R15, R57.reuse, R8 ;  /* 0x00000008390f7220 */ /* 0x040fe20000400000 */
        /* <DEDUP_REMOVED lines=14> */
[----:B------:R-:W-:-:S07]  /*3440*/  FMUL R80, R57, R80 ;  /* 0x0000005039507220 */ /* 0x000fce0000400000 */
.L_x_61:
[----:B------:R-:W-:Y:S05]  /*3450*/  BSYNC B0 ;  /* 0x0000000000007941 */ /* 0x000fea0003800000 */
.L_x_60:
[----:B------:R-:W-:Y:S02]  /*3460*/  IMAD.U32 R3, RZ, RZ, UR10 ;  /* 0x0000000aff037e24 */ /* 0x000fe4000f8e00ff */
[C---:B------:R-:W-:Y:S01]  /*3470*/  FFMA R15, R58.reuse, R40, R15 ;  /* 0x000000283a0f7223 */ /* 0x040fe2000000000f */
[C---:B------:R-:W-:Y:S01]  /*3480*/  FFMA R82, R58.reuse, R41, R82 ;  /* 0x000000293a527223 */ /* 0x040fe20000000052 */
[C---:B------:R-:W-:Y:S01]  /*3490*/  FFMA R21, R58.reuse, R42, R21 ;  /* 0x0000002a3a157223 */ /* 0x040fe20000000015 */
[----:B-1----:R-:W-:Y:S02]  /*34a0*/  IMAD R0, R3, 0x1000, R84 ;  /* 0x0000100003007824 */ /* 0x002fe400078e0254 */
        /* <DEDUP_REMOVED lines=13> */
[----:B------:R-:W-:Y:S01]  /*3580*/  LEA R0, R0, UR52, 0x1 ;  /* 0x0000003400007c11 */ /* 0x000fe2000f8e08ff */
[----:B------:R-:W-:Y:S05]  /*3590*/  WARPSYNC.ALL ;  /* 0x0000000000007948 */ /* 0x000fea0003800000 */
[----:B------:R-:W-:Y:S01]  /*35a0*/  F2FP.RELU.BF16.F32.PACK_AB R4, R82, R15 ;  /* 0x0000000f5204723e */ /* 0x000fe200000018ff */
[----:B------:R-:W-:Y:S01]  /*35b0*/  BSSY B0, `(.L_x_65) ;  /* 0x000001d000007945 */ /* 0x000fe20003800000 */
[----:B------:R-:W-:-:S02]  /*35c0*/  F2FP.RELU.BF16.F32.PACK_AB R5, R20, R21 ;  /* 0x000000151405723e */ /* 0x000fc400000018ff */
[----:B------:R-:W-:Y:S02]  /*35d0*/  F2FP.RELU.BF16.F32.PACK_AB R6, R14, R23 ;  /* 0x000000170e06723e */ /* 0x000fe400000018ff */
[----:B------:R-:W-:Y:S02]  /*35e0*/  F2FP.RELU.BF16.F32.PACK_AB R7, R47, R46 ;  /* 0x0000002e2f07723e */ /* 0x000fe400000018ff */
[----:B------:R-:W-:Y:S02]  /*35f0*/  F2FP.RELU.BF16.F32.PACK_AB R26, R76, R27 ;  /* 0x0000001b4c1a723e */ /* 0x000fe400000018ff */
[----:B------:R-:W-:Y:S01]  /*3600*/  F2FP.RELU.BF16.F32.PACK_AB R24, R49, R48 ;  /* 0x000000303118723e */ /* 0x000fe200000018ff */
[----:B------:R1:W-:Y:S01]  /*3610*/  STSM.16.M88.4 [R0+0x200], R4 ;  /* 0x0002000400007844 */ /* 0x0003e20000000200 */
[----:B------:R-:W-:Y:S02]  /*3620*/  F2FP.RELU.BF16.F32.PACK_AB R25, R72, R25 ;  /* 0x000000194819723e */ /* 0x000fe400000018ff */
[----:B------:R-:W-:-:S02]  /*3630*/  F2FP.RELU.BF16.F32.PACK_AB R27, R80, R29 ;  /* 0x0000001d501b723e */ /* 0x000fc400000018ff */
        /* <DEDUP_REMOVED lines=13> */
[----:B------:R-:W-:Y:S02]  /*3710*/  UIADD3 UR4, UR4, 0x200, URZ ;  /* 0x0000020004047890 */ /* 0x000fe4000fffe03f */
[----:B------:R-:W-:Y:S01]  /*3720*/  UIADD3.X UR13, URZ, UR57, URZ, UP0, !UPT ;  /* 0x000000393f0d7290 */ /* 0x000fe200087fe43f */
[----:B------:R-:W-:Y:S01]  /*3730*/  UMOV UR6, UR46 ;  /* 0x0000002e00067c82 */ /* 0x000fe20008000000 */
[----:B------:R-:W-:-:S07]  /*3740*/  UMOV UR7, UR47 ;  /* 0x0000002f00077c82 */ /* 0x000fce0008000000 */
[----:B------:R2:W-:Y:S01]  /*3750*/  UTMASTG.3D [UR4], [UR12] ;  /* 0x000000040c0073b5 */ /* 0x0005e20008010000 */
[----:B------:R0:W-:Y:S01]  /*3760*/  UTMACMDFLUSH ;  /* 0x00000000000079b7 */ /* 0x0001e20000000000 */
[----:B--2---:R-:W-:-:S04]  /*3770*/  DEPBAR.LE SB0, 0x1 ;  /* 0x000080400000791a */ /* 0x004fc80000000000 */
.L_x_66:
[----:B------:R-:W-:Y:S05]  /*3780*/  BSYNC B0 ;  /* 0x0000000000007941 */ /* 0x000fea0003800000 */
.L_x_65:
[----:B------:R-:W-:Y:S06]  /*3790*/  BAR.SYNC.DEFER_BLOCKING 0x1, 0x100 ;  /* 0x0044000000007b1d */ /* 0x000fec0000010000 */
[----:B------:R-:W-:Y:S04]  /*37a0*/  BSSY B0, `(.L_x_67) ;  /* 0x0000009000007945 */ /* 0x000fe80003800000 */
[----:B------:R-:W-:Y:S05]  /*37b0*/  @P0 BRA `(.L_x_68) ;  /* 0x00000000001c0947 */ /* 0x000fea0003800000 */
[----:B------:R-:W-:-:S13]  /*37c0*/  ISETP.NE.AND P0, PT, R65, 0x3, PT ;  /* 0x000000034100780c */ /* 0x000fda0003f05270 */
[----:B------:R-:W-:Y:S05]  /*37d0*/  @!P0 BRA `(.L_x_69) ;  /* 0x0000000000048947 */ /* 0x000fea0003800000 */
[----:B------:R-:W-:Y:S01]  /*37e0*/  BPT.TRAP 0x1 ;  /* 0x000000040000795c */ /* 0x000fe20000300000 */
.L_x_69:
[----:B------:R-:W-:-:S04]  /*37f0*/  ULEA UR4, UR38, UR52, 0x3 ;  /* 0x0000003426047291 */ /* 0x000fc8000f8e183f */
[----:B------:R-:W-:-:S04]  /*3800*/  UIADD3 UR4, UR4, 0x98, URZ ;  /* 0x0000009804047890 */ /* 0x000fc8000fffe03f */
[----:B------:R-:W-:-:S09]  /*3810*/  UPRMT UR4, UR51, 0x654, UR4 ;  /* 0x0000065433047896 */ /* 0x000fd20008000004 */
[----:B------:R-:W-:Y:S03]  /*3820*/  SYNCS.ARRIVE.TRANS64.RED.A1T0 RZ, [UR4], RZ ;  /* 0x000000ffffff79a7 */ /* 0x000fe60008100404 */
.L_x_68:
[----:B------:R-:W-:Y:S05]  /*3830*/  BSYNC B0 ;  /* 0x0000000000007941 */ /* 0x000fea0003800000 */
.L_x_67:
[----:B------:R-:W-:Y:S01]  /*3840*/  IADD3 R16, P0, R16, UR36, RZ ;  /* 0x0000002410107c10 */ /* 0x000fe2000ff1e0ff */
[----:B------:R-:W-:Y:S01]  /*3850*/  ULDC.64 UR4, c[0x0][0x8f8] ;  /* 0x00023e0000047ab9 */ /* 0x000fe20000000a00 */
[----:B------:R-:W-:Y:S01]  /*3860*/  UIADD3 UR38, UR38, 0x1, URZ ;  /* 0x0000000126267890 */ /* 0x000fe2000fffe03f */
[----:B-1----:R-:W-:Y:S01]  /*3870*/  PRMT R0, RZ, 0x7610, R0 ;  /* 0x00007610ff007816 */ /* 0x002fe20000000000 */
[----:B------:R-:W-:Y:S01]  /*3880*/  UMOV UR47, 0xffffffff ;  /* 0xffffffff002f7882 */ /* 0x000fe20000000000 */
[----:B------:R-:W-:Y:S01]  /*3890*/  IADD3.X R17, R17, UR41, RZ, P0, !PT ;  /* 0x0000002911117c10 */ /* 0x000fe200087fe4ff */
[----:B------:R-:W-:Y:S01]  /*38a0*/  UISETP.NE.AND UP0, UPT, UR38, 0x3, UPT ;  /* 0x000000032600788c */ /* 0x000fe2000bf05270 */
[----:B------:R-:W-:Y:S01]  /*38b0*/  ISETP.GE.U32.AND P0, PT, R16, UR4, PT ;  /* 0x0000000410007c0c */ /* 0x000fe2000bf06070 */
[----:B------:R-:W-:Y:S02]  /*38c0*/  IMAD.MOV.U32 R23, RZ, RZ, -0x1 ;  /* 0xffffffffff177424 */ /* 0x000fe400078e00ff */
[----:B------:R-:W-:Y:S01]  /*38d0*/  USEL UR38, UR38, URZ, UP0 ;  /* 0x0000003f26267287 */ /* 0x000fe20008000000 */
[----:B------:R-:W-:Y:S01]  /*38e0*/  ISETP.GE.U32.AND.EX P0, PT, R17, UR5, PT, P0 ;  /* 0x0000000511007c0c */ /* 0x000fe2000bf06100 */
[----:B------:R-:W-:-:S12]  /*38f0*/  IMAD.MOV.U32 R60, RZ, RZ, -0x1 ;  /* 0xffffffffff3c7424 */ /* 0x000fd800078e00ff */
[----:B------:R-:W-:Y:S05]  /*3900*/  @P0 BRA `(.L_x_70) ;  /* 0x0000000400680947 */ /* 0x000fea0003800000 */
[----:B------:R-:W1:Y:S01]  /*3910*/  S2R R12, SR_CTAID.X ;  /* 0x00000000000c7919 */ /* 0x000e620000002500 */
[----:B------:R-:W2:Y:S01]  /*3920*/  LDC.64 R10, c[0x0][0x8d0] ;  /* 0x00023400ff0a7b82 */ /* 0x000ea20000000a00 */
[----:B------:R-:W-:Y:S01]  /*3930*/  ULDC UR4, c[0x0][0x150] ;  /* 0x0000540000047ab9 */ /* 0x000fe20000000800 */
[----:B------:R-:W-:Y:S01]  /*3940*/  IMAD.MOV.U32 R8, RZ, RZ, R16 ;  /* 0x000000ffff087224 */ /* 0x000fe200078e0010 */
[----:B------:R-:W3:Y:S01]  /*3950*/  S2R R24, SR_CTAID.Y ;  /* 0x0000000000187919 */ /* 0x000ee20000002600 */
[----:B------:R-:W-:-:S04]  /*3960*/  IMAD.MOV.U32 R9, RZ, RZ, R17 ;  /* 0x000000ffff097224 */ /* 0x000fc800078e0011 */
[----:B------:R-:W4:Y:S08]  /*3970*/  LDC R25, c[0x0][0x144] ;  /* 0x00005100ff197b82 */ /* 0x000f300000000800 */
[----:B------:R-:W3:Y:S08]  /*3980*/  LDC R0, c[0x0][0x8d8] ;  /* 0x00023600ff007b82 */ /* 0x000ef00000000800 */
[----:B------:R-:W3:Y:S01]  /*3990*/  LDC.64 R14, c[0x0][0x8c8] ;  /* 0x00023200ff0e7b82 */ /* 0x000ee20000000a00 */
[----:B--2---:R-:W-:-:S04]  /*39a0*/  ISETP.NE.U32.AND P0, PT, R10, RZ, PT ;  /* 0x000000ff0a00720c */ /* 0x004fc80003f05070 */
[----:B------:R-:W-:Y:S02]  /*39b0*/  ISETP.NE.AND.EX P0, PT, R11, RZ, PT, P0 ;  /* 0x000000ff0b00720c */ /* 0x000fe40003f05300 */
[----:B-1----:R-:W-:-:S05]  /*39c0*/  I2FP.F32.U32 R3, R12 ;  /* 0x0000000c00037245 */ /* 0x002fca0000201000 */
[----:B------:R-:W-:-:S04]  /*39d0*/  FMUL R3, R3, UR4 ;  /* 0x0000000403037c20 */ /* 0x000fc80008400000 */
[----:B------:R1:W2:Y:S02]  /*39e0*/  F2I.U32.TRUNC.NTZ R23, R3 ;  /* 0x0000000300177305 */ /* 0x0002a4000020f000 */
[----:B----4-:R-:W-:Y:S05]  /*39f0*/  @!P0 BRA `(.L_x_71) ;  /* 0x0000000000288947 */ /* 0x010fea0003800000 */
[----:B-1----:R-:W1:Y:S02]  /*3a00*/  LDC R3, c[0x0][0x8dc] ;  /* 0x00023700ff037b82 */ /* 0x002e640000000800 */
        /* <DEDUP_REMOVED lines=9> */
.L_x_71:
[----:B------:R-:W4:Y:S01]  /*3aa0*/  LDC.64 R20, c[0x0][0x8e8] ;  /* 0x00023a00ff147b82 */ /* 0x000f220000000a00 */
[-C--:B---3--:R-:W-:Y:S01]  /*3ab0*/  SHF.R.U64 R31, R8, R0.reuse, R9 ;  /* 0x00000000081f7219 */ /* 0x088fe20000001209 */
[----:B--2---:R-:W-:Y:S01]  /*3ac0*/  IMAD.MOV R23, RZ, RZ, -R23 ;  /* 0x000000ffff177224 */ /* 0x004fe200078e0a17 */
[----:B------:R-:W-:Y:S01]  /*3ad0*/  SHF.R.U32.HI R0, RZ, R0, R9 ;  /* 0x00000000ff007219 */ /* 0x000fe20000011609 */
[----:B------:R-:W-:Y:S01]  /*3ae0*/  ULDC UR4, c[0x0][0x154] ;  /* 0x0000550000047ab9 */ /* 0x000fe20000000800 */
[----:B-1----:R-:W-:Y:S01]  /*3af0*/  IADD3 R3, P0, RZ, -R31, RZ ;  /* 0x8000001fff037210 */ /* 0x002fe20007f1e0ff */
[----:B------:R-:W-:Y:S02]  /*3b00*/  IMAD R26, R25, R23, R12 ;  /* 0x00000017191a7224 */ /* 0x000fe400078e020c */
[----:B------:R-:W1:Y:S01]  /*3b10*/  LDC R6, c[0x0][0x8c0] ;  /* 0x00023000ff067b82 */ /* 0x000e620000000800 */
[----:B------:R-:W-:Y:S02]  /*3b20*/  IMAD.MOV.U32 R7, RZ, RZ, 0x1 ;  /* 0x00000001ff077424 */ /* 0x000fe400078e00ff */
[----:B------:R-:W-:-:S04]  /*3b30*/  IMAD.X R5, RZ, RZ, ~R0, P0 ;  /* 0x000000ffff057224 */ /* 0x000fc800000e0e00 */
[-C--:B------:R-:W-:Y:S01]  /*3b40*/  IMAD R0, R5, R14.reuse, RZ ;  /* 0x0000000e05007224 */ /* 0x080fe200078e02ff */
[----:B------:R-:W2:Y:S01]  /*3b50*/  LDC R8, c[0x0][0x8b0] ;  /* 0x00022c00ff087b82 */ /* 0x000ea20000000800 */
[----:B------:R-:W-:-:S04]  /*3b60*/  IMAD.WIDE.U32 R4, R3, R14, R16 ;  /* 0x0000000e03047225 */ /* 0x000fc800078e0010 */
[----:B------:R-:W-:Y:S01]  /*3b70*/  IMAD R3, R3, R15, R0 ;  /* 0x0000000f03037224 */ /* 0x000fe200078e0200 */
[----:B------:R-:W-:Y:S02]  /*3b80*/  I2FP.F32.U32 R0, R24 ;  /* 0x0000001800007245 */ /* 0x000fe40000201000 */
[----:B------:R-:W3:Y:S01]  /*3b90*/  LDC R28, c[0x0][0x900] ;  /* 0x00024000ff1c7b82 */ /* 0x000ee20000000800 */
[----:B------:R-:W-:Y:S01]  /*3ba0*/  IMAD.IADD R3, R5, 0x1, R3 ;  /* 0x0000000105037824 */ /* 0x000fe200078e0203 */
[----:B----4-:R-:W-:Y:S01]  /*3bb0*/  ISETP.NE.U32.AND P0, PT, R20, RZ, PT ;  /* 0x000000ff1400720c */ /* 0x010fe20003f05070 */
[----:B------:R-:W-:Y:S01]  /*3bc0*/  FMUL R0, R0, UR4 ;  /* 0x0000000400007c20 */ /* 0x000fe20008400000 */
[----:B------:R-:W-:Y:S02]  /*3bd0*/  IMAD.MOV.U32 R5, RZ, RZ, -0x1 ;  /* 0xffffffffff057424 */ /* 0x000fe400078e00ff */
[----:B------:R-:W-:Y:S01]  /*3be0*/  ISETP.NE.AND.EX P0, PT, R21, RZ, PT, P0 ;  /* 0x000000ff1500720c */ /* 0x000fe20003f05300 */
[----:B------:R4:W3:Y:S01]  /*3bf0*/  F2I.U32.TRUNC.NTZ R13, R0 ;  /* 0x00000000000d7305 */ /* 0x0008e2000020f000 */
[----:B------:R-:W4:Y:S01]  /*3c00*/  LDC R15, c[0x0][0x148] ;  /* 0x00005200ff0f7b82 */ /* 0x000f220000000800 */
[----:B-1----:R-:W-:-:S02]  /*3c10*/  SHF.R.U64 R12, R4, R6, R3 ;  /* 0x00000006040c7219 */ /* 0x002fc40000001203 */
[----:B------:R-:W-:-:S05]  /*3c20*/  SHF.R.U32.HI R3, RZ, R6, R3 ;  /* 0x00000006ff037219 */ /* 0x000fca0000011603 */
[----:B------:R-:W1:Y:S01]  /*3c30*/  LDC R25, c[0x0][0x8a8] ;  /* 0x00022a00ff197b82 */ /* 0x000e620000000800 */
[-CC-:B--2---:R-:W-:Y:S02]  /*3c40*/  SHF.R.U64 R10, R12, R8.reuse, R3.reuse ;  /* 0x000000080c0a7219 */ /* 0x184fe40000001203 */
[----:B------:R-:W-:-:S05]  /*3c50*/  SHF.R.U32.HI R3, RZ, R8, R3 ;  /* 0x00000008ff037219 */ /* 0x000fca0000011603 */
[----:B------:R-:W2:Y:S01]  /*3c60*/  LDC R27, c[0x0][0x8f0] ;  /* 0x00023c00ff1b7b82 */ /* 0x000ea20000000800 */
[-C--:B---3--:R-:W-:Y:S02]  /*3c70*/  SHF.L.U32 R4, R5, R28.reuse, RZ ;  /* 0x0000001c05047219 */ /* 0x088fe400000006ff */
[-CC-:B------:R-:W-:Y:S02]  /*3c80*/  SHF.R.U64 R14, R10, R28.reuse, R3.reuse ;  /* 0x0000001c0a0e7219 */ /* 0x180fe40000001203 */
[----:B------:R-:W-:Y:S02]  /*3c90*/  SHF.R.U32.HI R5, RZ, R28, R3 ;  /* 0x0000001cff057219 */ /* 0x000fe40000011603 */
[----:B------:R-:W-:Y:S01]  /*3ca0*/  LOP3.LUT R23, RZ, R4, RZ, 0x33, !PT ;  /* 0x00000004ff177212 */ /* 0x000fe200078e33ff */
[----:B------:R-:W3:Y:S01]  /*3cb0*/  LDC R29, c[0x0][0x8e0] ;  /* 0x00023800ff1d7b82 */ /* 0x000ee20000000800 */
[----:B------:R-:W-:Y:S01]  /*3cc0*/  SHF.L.U32 R28, R7, R28, RZ ;  /* 0x0000001c071c7219 */ /* 0x000fe200000006ff */
[----:B------:R-:W-:-:S06]  /*3cd0*/  IMAD.MOV.U32 R4, RZ, RZ, R14 ;  /* 0x000000ffff047224 */ /* 0x000fcc00078e000e */
[----:B------:R-:W1:Y:S01]  /*3ce0*/  LDC R30, c[0x0][0x8b8] ;  /* 0x00022e00ff1e7b82 */ /* 0x000e620000000800 */
        /* <DEDUP_REMOVED lines=11> */
.L_x_72:
[----:B------:R-:W-:Y:S01]  /*3da0*/  ISETP.NE.AND P0, PT, R2, 0x1, PT ;  /* 0x000000010200780c */ /* 0x000fe20003f05270 */
[----:B------:R-:W-:Y:S01]  /*3db0*/  IMAD.MOV R13, RZ, RZ, -R13 ;  /* 0x000000ffff0d7224 */ /* 0x000fe200078e0a0d */
[----:B--2-4-:R-:W-:Y:S01]  /*3dc0*/  SHF.R.U64 R0, R4, R27, R5 ;  /* 0x0000001b04007219 */ /* 0x014fe20000001205 */
[----:B-1----:R-:W-:Y:S01]  /*3dd0*/  VIADD R5, R25, 0xffffffff ;  /* 0xffffffff19057836 */ /* 0x002fe20000000000 */
[----:B------:R-:W-:Y:S02]  /*3de0*/  LOP3.LUT R23, R10, R23, RZ, 0xc0, !PT ;  /* 0x000000170a177212 */ /* 0x000fe400078ec0ff */
[----:B------:R-:W-:Y:S01]  /*3df0*/  R2UR UR47, R31 ;  /* 0x000000001f2f72ca */ /* 0x000fe200000e0000 */
[----:B------:R-:W-:Y:S01]  /*3e00*/  IMAD.MOV R3, RZ, RZ, -R0 ;  /* 0x000000ffff037224 */ /* 0x000fe200078e0a00 */
[----:B------:R-:W-:Y:S01]  /*3e10*/  LOP3.LUT R5, R12, R5, RZ, 0xc0, !PT ;  /* 0x000000050c057212 */ /* 0x000fe200078ec0ff */
[----:B------:R-:W-:Y:S02]  /*3e20*/  IMAD R23, R28, R0, R23 ;  /* 0x000000001c177224 */ /* 0x000fe400078e0217 */
[----:B---3--:R-:W-:-:S02]  /*3e30*/  IMAD R0, R3, R29, R14 ;  /* 0x0000001d03007224 */ /* 0x008fc400078e020e */
[----:B------:R-:W-:Y:S02]  /*3e40*/  @P0 IMAD R26, R15, R13, R24 ;  /* 0x0000000d0f1a0224 */ /* 0x000fe400078e0218 */
[----:B------:R-:W-:Y:S02]  /*3e50*/  IMAD R0, R0, R25, R5 ;  /* 0x0000001900007224 */ /* 0x000fe400078e0205 */
[----:B------:R-:W-:Y:S02]  /*3e60*/  IMAD R23, R23, R30, R26 ;  /* 0x0000001e17177224 */ /* 0x000fe400078e021a */
[----:B------:R-:W-:-:S03]  /*3e70*/  IMAD.MOV.U32 R3, RZ, RZ, 0x1 ;  /* 0x00000001ff037424 */ /* 0x000fc600078e00ff */
[----:B------:R-:W-:Y:S02]  /*3e80*/  SEL R60, R0, R23, !P0 ;  /* 0x00000017003c7207 */ /* 0x000fe40004000000 */
[----:B------:R-:W-:Y:S02]  /*3e90*/  SEL R23, R23, R0, !P0 ;  /* 0x0000000017177207 */ /* 0x000fe40004000000 */
[----:B------:R-:W-:-:S07]  /*3ea0*/  PRMT R0, R3, 0x7610, R0 ;  /* 0x0000761003007816 */ /* 0x000fce0000000000 */
.L_x_70:
[----:B------:R-:W-:Y:S01]  /*3eb0*/  UIADD3 UR48, UR10, 0x1, URZ ;  /* 0x000000010a307890 */ /* 0x000fe2000fffe03f */
[----:B------:R-:W-:Y:S01]  /*3ec0*/  LOP3.LUT P0, RZ, R0, 0xff, RZ, 0xc0, !PT ;  /* 0x000000ff00ff7812 */ /* 0x000fe2000780c0ff */
[----:B------:R-:W-:Y:S02]  /*3ed0*/  ULOP3.LUT UR43, UR8, 0x7, URZ, 0xc0, !UPT ;  /* 0x00000007082b7892 */ /* 0x000fe4000f8ec03f */
[----:B------:R-:W-:Y:S02]  /*3ee0*/  UISETP.NE.AND UP0, UPT, UR48, 0x3, UPT ;  /* 0x000000033000788c */ /* 0x000fe4000bf05270 */
[----:B------:R-:W-:Y:S02]  /*3ef0*/  UIADD3 UR39, UR39, 0x2, URZ ;  /* 0x0000000227277890 */ /* 0x000fe4000fffe03f */
[----:B------:R-:W-:Y:S02]  /*3f00*/  USEL UR49, URZ, 0x1, UP0 ;  /* 0x000000013f317887 */ /* 0x000fe40008000000 */
[----:B------:R-:W-:-:S02]  /*3f10*/  USEL UR48, UR48, URZ, UP0 ;  /* 0x0000003f30307287 */ /* 0x000fc40008000000 */
[----:B------:R-:W-:Y:S02]  /*3f20*/  ULOP3.LUT UR49, UR9, UR49, URZ, 0x3c, !UPT ;  /* 0x0000003109317292 */ /* 0x000fe4000f8e3c3f */
[----:B------:R-:W-:Y:S10]  /*3f30*/  @P0 BRA `(.L_x_73) ;  /* 0xffffffd400680947 */ /* 0x000ff4000383ffff */
[----:B------:R-:W-:-:S13]  /*3f40*/  PLOP3.LUT P0, PT, PT, PT, PT, 0x8, 0x0 ;  /* 0x000000000000781c */ /* 0x000fda0003f0e170 */
.L_x_19:
[----:B------:R-:W-:Y:S05]  /*3f50*/  @P0 BRA `(.L_x_11) ;  /* 0x0000002800e80947 */ /* 0x000fea0003800000 */
[----:B------:R-:W-:Y:S01]  /*3f60*/  ULDC.64 UR6, c[0x0][0x588] ;  /* 0x0001620000067ab9 */ /* 0x000fe20000000a00 */
[----:B------:R-:W-:Y:S01]  /*3f70*/  ISETP.NE.AND.EX P1, PT, R69, RZ, PT, P1 ;  /* 0x000000ff4500720c */ /* 0x000fe20003f25310 */
[----:B------:R-:W-:-:S04]  /*3f80*/  DEPBAR.LE SB0, 0x0 ;  /* 0x000080000000791a */ /* 0x000fc80000000000 */
[----:B------:R-:W-:Y:S01]  /*3f90*/  ISETP.NE.U32.AND P0, PT, RZ, UR6, PT ;  /* 0x00000006ff007c0c */ /* 0x000fe2000bf05070 */
[----:B------:R-:W-:Y:S03]  /*3fa0*/  BSSY B0, `(.L_x_74) ;  /* 0x0000014000007945 */ /* 0x000fe60003800000 */
[----:B------:R-:W-:-:S13]  /*3fb0*/  ISETP.NE.AND.EX P0, PT, RZ, UR7, PT, P0 ;  /* 0x00000007ff007c0c */ /* 0x000fda000bf05300 */
[----:B------:R-:W-:Y:S05]  /*3fc0*/  @P0 BRA P1, `(.L_x_75) ;  /* 0x0000000000440947 */ /* 0x000fea0000800000 */
[----:B------:R-:W-:-:S04]  /*3fd0*/  ISETP.NE.U32.AND P0, PT, R67, RZ, PT ;  /* 0x000000ff4300720c */ /* 0x000fc80003f05070 */
[----:B------:R-:W-:-:S13]  /*3fe0*/  ISETP.NE.AND.EX P0, PT, R69, RZ, PT, P0 ;  /* 0x000000ff4500720c */ /* 0x000fda0003f05300 */
[----:B------:R-:W-:Y:S05]  /*3ff0*/  @!P0 BRA `(.L_x_76) ;  /* 0x00000000002c8947 */ /* 0x000fea0003800000 */
[----:B------:R-:W-:-:S13]  /*4000*/  LOP3.LUT P0, RZ, R56, 0xff, RZ, 0xc0, !PT ;  /* 0x000000ff38ff7812 */ /* 0x000fda000780c0ff */
[----:B------:R-:W-:Y:S05]  /*4010*/  @!P0 BRA `(.L_x_77) ;  /* 0x0000000000108947 */ /* 0x000fea0003800000 */
[----:B-----5:R-:W-:-:S13]  /*4020*/  FSETP.NEU.AND P0, PT, R57, RZ, PT ;  /* 0x000000ff3900720b */ /* 0x020fda0003f0d000 */
[----:B------:R-:W-:Y:S05]  /*4030*/  @!P0 BREAK B0 ;  /* 0x0000000000008942 */ /* 0x000fea0003800000 */
[----:B------:R-:W-:Y:S05]  /*4040*/  @P0 BRA `(.L_x_75) ;  /* 0x0000000000240947 */ /* 0x000fea0003800000 */
[----:B------:R-:W-:Y:S05]  /*4050*/  BRA `(.L_x_11) ;  /* 0x0000002800a87947 */ /* 0x000fea0003800000 */
.L_x_77:
[----:B------:R-:W-:-:S04]  /*4060*/  ISETP.NE.U32.AND P0, PT, RZ, UR6, PT ;  /* 0x00000006ff007c0c */ /* 0x000fc8000bf05070 */
[----:B------:R-:W-:-:S13]  /*4070*/  ISETP.NE.AND.EX P0, PT, RZ, UR7, PT, P0 ;  /* 0x00000007ff007c0c */ /* 0x000fda000bf05300 */
[----:B------:R-:W-:Y:S05]  /*4080*/  @!P0 BREAK B0 ;  /* 0x0000000000008942 */ /* 0x000fea0003800000 */
[----:B------:R-:W-:Y:S05]  /*4090*/  @P0 BRA `(.L_x_75) ;  /* 0x0000000000100947 */ /* 0x000fea0003800000 */
[----:B------:R-:W-:Y:S05]  /*40a0*/  BRA `(.L_x_11) ;  /* 0x0000002800947947 */ /* 0x000fea0003800000 */
.L_x_76:
[----:B-----5:R-:W-:-:S13]  /*40b0*/  FSETP.NEU.AND P0, PT, R57, RZ, PT ;  /* 0x000000ff3900720b */ /* 0x020fda0003f0d000 */
[----:B------:R-:W-:Y:S05]  /*40c0*/  @!P0 BREAK B0 ;  /* 0x0000000000008942 */ /* 0x000fea0003800000 */
[----:B------:R-:W-:Y:S05]  /*40d0*/  @!P0 BRA `(.L_x_11) ;  /* 0x0000002800888947 */ /* 0x000fea0003800000 */
.L_x_75:
[----:B------:R-:W-:Y:S05]  /*40e0*/  BSYNC B0 ;  /* 0x0000000000007941 */ /* 0x000fea0003800000 */
.L_x_74:
[----:B------:R-:W-:-:S04]  /*40f0*/  LOP3.LUT R19, R19, 0x1, RZ, 0xfc, !PT ;  /* 0x0000000113137812 */ /* 0x000fc800078efcff */
[----:B------:R-:W-:-:S13]  /*4100*/  ISETP.NE.AND P0, PT, R19, 0x3, PT ;  /* 0x000000031300780c */ /* 0x000fda0003f05270 */
[----:B------:R-:W-:Y:S05]  /*4110*/  @!P0 BRA `(.L_x_78) ;  /* 0x0000000000048947 */ /* 0x000fea0003800000 */
[----:B------:R-:W-:Y:S01]  /*4120*/  BPT.TRAP 0x1 ;  /* 0x000000040000795c */ /* 0x000fe20000300000 */
.L_x_78:
[----:B------:R-:W3:Y:S01]  /*4130*/  S2UR UR5, SR_CgaCtaId ;  /* 0x00000000000579c3 */ /* 0x000ee20000008800 */
[----:B------:R-:W-:Y:S02]  /*4140*/  UMOV UR4, 0x400 ;  /* 0x0000040000047882 */ /* 0x000fe40000000000 */
[----:B---3--:R-:W-:-:S04]  /*4150*/  ULEA UR4, UR5, UR4, 0x18 ;  /* 0x0000000405047291 */ /* 0x008fc8000f8ec03f */
[----:B------:R-:W-:-:S04]  /*4160*/  ULEA UR4, UR38, UR4, 0x3 ;  /* 0x0000000426047291 */ /* 0x000fc8000f8e183f */
[----:B------:R-:W-:-:S04]  /*4170*/  UIADD3 UR4, UR4, 0x98, URZ ;  /* 0x0000009804047890 */ /* 0x000fc8000fffe03f */
[----:B------:R-:W-:-:S09]  /*4180*/  UPRMT UR4, UR5, 0x654, UR4 ;  /* 0x0000065405047896 */ /* 0x000fd20008000004 */
[----:B------:R-:W-:Y:S01]  /*4190*/  SYNCS.ARRIVE.TRANS64.RED.A1T0 RZ, [UR4], RZ ;  /* 0x000000ffffff79a7 */ /* 0x000fe20008100404 */
[----:B------:R-:W-:Y:S05]  /*41a0*/  BRA `(.L_x_11) ;  /* 0x0000002800547947 */ /* 0x000fea0003800000 */
.L_x_10:
[----:B------:R-:W-:Y:S01]  /*41b0*/  ULDC.64 UR4, c[0x0][0x8f8] ;  /* 0x00023e0000047ab9 */ /* 0x000fe20000000a00 */
[----:B------:R-:W-:Y:S01]  /*41c0*/  PRMT R10, RZ, 0x7610, R10 ;  /* 0x00007610ff0a7816 */ /* 0x000fe2000000000a */
[----:B------:R-:W-:Y:S01]  /*41d0*/  IMAD.MOV.U32 R13, RZ, RZ, -0x1 ;  /* 0xffffffffff0d7424 */ /* 0x000fe200078e00ff */
[----:B------:R-:W-:Y:S01]  /*41e0*/  ISETP.GE.U32.AND P1, PT, R16, UR4, PT ;  /* 0x0000000410007c0c */ /* 0x000fe2000bf26070 */
[----:B------:R-:W-:Y:S02]  /*41f0*/  IMAD.MOV.U32 R7, RZ, RZ, -0x1 ;  /* 0xffffffffff077424 */ /* 0x000fe400078e00ff */
[----:B------:R-:W-:Y:S01]  /*4200*/  IMAD.MOV.U32 R6, RZ, RZ, -0x1 ;  /* 0xffffffffff067424 */ /* 0x000fe200078e00ff */
[----:B------:R-:W-:-:S13]  /*4210*/  ISETP.GE.U32.AND.EX P1, PT, R17, UR5, PT, P1 ;  /* 0x0000000511007c0c */ /* 0x000fda000bf26110 */
        /* <DEDUP_REMOVED lines=19> */
.L_x_80:
[--C-:B------:R-:W-:Y:S01]  /*4350*/  SHF.R.U64 R14, R12, R20, R13.reuse ;  /* 0x000000140c0e7219 */ /* 0x100fe2000000120d */
[----:B------:R-:W1:Y:S01]  /*4360*/  LDC R26, c[0x0][0x8c0] ;  /* 0x00023000ff1a7b82 */ /* 0x000e620000000800 */
[----:B------:R-:W-:Y:S01]  /*4370*/  I2FP.F32.U32 R7, R8 ;  /* 0x0000000800077245 */ /* 0x000fe20000201000 */
[----:B------:R-:W-:Y:S01]  /*4380*/  ULDC UR4, c[0x0][0x150] ;  /* 0x0000540000047ab9 */ /* 0x000fe20000000800 */
[----:B------:R-:W-:Y:S02]  /*4390*/  SHF.R.U32.HI R6, RZ, R20, R13 ;  /* 0x00000014ff067219 */ /* 0x000fe4000001160d */
[----:B------:R-:W-:Y:S01]  /*43a0*/  IADD3 R9, P1, RZ, -R14, RZ ;  /* 0x8000000eff097210 */ /* 0x000fe20007f3e0ff */
[----:B------:R-:W-:Y:S01]  /*43b0*/  FMUL R13, R7, UR4 ;  /* 0x00000004070d7c20 */ /* 0x000fe20008400000 */
[----:B------:R-:W-:Y:S01]  /*43c0*/  ULDC UR4, c[0x0][0x154] ;  /* 0x0000550000047ab9 */ /* 0x000fe20000000800 */
[----:B------:R-:W2:Y:S02]  /*43d0*/  LDC.64 R28, c[0x0][0x8e8] ;  /* 0x00023a00ff1c7b82 */ /* 0x000ea40000000a00 */
[----:B------:R-:W-:-:S02]  /*43e0*/  IMAD.X R11, RZ, RZ, ~R6, P1 ;  /* 0x000000ffff0b7224 */ /* 0x000fc400008e0e06 */
[----:B------:R-:W3:Y:S01]  /*43f0*/  F2I.U32.TRUNC.NTZ R13, R13 ;  /* 0x0000000d000d7305 */ /* 0x000ee2000020f000 */
[----:B------:R-:W-:-:S03]  /*4400*/  IMAD.WIDE.U32 R6, R9, R24, R16 ;  /* 0x0000001809067225 */ /* 0x000fc600078e0010 */
[----:B------:R-:W4:Y:S01]  /*4410*/  LDC R15, c[0x0][0x144] ;  /* 0x00005100ff0f7b82 */ /* 0x000f220000000800 */
[----:B------:R-:W-:-:S04]  /*4420*/  IMAD R10, R11, R24, RZ ;  /* 0x000000180b0a7224 */ /* 0x000fc800078e02ff */
[----:B------:R-:W-:Y:S02]  /*4430*/  IMAD R9, R9, R25, R10 ;  /* 0x0000001909097224 */ /* 0x000fe400078e020a */
[----:B------:R-:W-:Y:S01]  /*4440*/  IMAD.MOV.U32 R10, RZ, RZ, -0x1 ;  /* 0xffffffffff0a7424 */ /* 0x000fe200078e00ff */
[----:B------:R-:W5:Y:S01]  /*4450*/  LDC R20, c[0x0][0x8b0] ;  /* 0x00022c00ff147b82 */ /* 0x000f620000000800 */
[----:B------:R-:W-:Y:S01]  /*4460*/  IMAD.IADD R7, R7, 0x1, R9 ;  /* 0x0000000107077824 */ /* 0x000fe200078e0209 */
[----:B------:R-:W-:-:S04]  /*4470*/  I2FP.F32.U32 R9, R3 ;  /* 0x0000000300097245 */ /* 0x000fc80000201000 */
[-C--:B-1----:R-:W-:Y:S01]  /*4480*/  SHF.R.U64 R12, R6, R26.reuse, R7 ;  /* 0x0000001a060c7219 */ /* 0x082fe20000001207 */
[----:B---3--:R-:W-:Y:S01]  /*4490*/  IMAD.MOV R6, RZ, RZ, -R13 ;  /* 0x000000ffff067224 */ /* 0x008fe200078e0a0d */
[----:B------:R-:W1:Y:S01]  /*44a0*/  LDC R11, c[0x0][0x900] ;  /* 0x00024000ff0b7b82 */ /* 0x000e620000000800 */
[----:B--2---:R-:W-:Y:S01]  /*44b0*/  ISETP.NE.U32.AND P1, PT, R28, RZ, PT ;  /* 0x000000ff1c00720c */ /* 0x004fe20003f25070 */
[----:B------:R-:W-:Y:S01]  /*44c0*/  FMUL R9, R9, UR4 ;  /* 0x0000000409097c20 */ /* 0x000fe20008400000 */
[----:B------:R-:W-:Y:S02]  /*44d0*/  SHF.R.U32.HI R7, RZ, R26, R7 ;  /* 0x0000001aff077219 */ /* 0x000fe40000011607 */
[----:B------:R-:W-:-:S03]  /*44e0*/  ISETP.NE.AND.EX P1, PT, R29, RZ, PT, P1 ;  /* 0x000000ff1d00720c */ /* 0x000fc60003f25310 */
[----:B------:R-:W2:Y:S01]  /*44f0*/  LDC R24, c[0x0][0x148] ;  /* 0x00005200ff187b82 */ /* 0x000ea20000000800 */
[----:B----4-:R-:W-:Y:S02]  /*4500*/  IMAD R25, R15, R6, R8 ;  /* 0x000000060f197224 */ /* 0x010fe400078e0208 */
[----:B------:R-:W-:-:S05]  /*4510*/  IMAD.MOV.U32 R8, RZ, RZ, 0x1 ;  /* 0x00000001ff087424 */ /* 0x000fca00078e00ff */
[----:B------:R-:W3:Y:S01]  /*4520*/  LDC R23, c[0x0][0x8a8] ;  /* 0x00022a00ff177b82 */ /* 0x000ee20000000800 */
[-CC-:B-----5:R-:W-:Y:S02]  /*4530*/  SHF.R.U64 R15, R12, R20.reuse, R7.reuse ;  /* 0x000000140c0f7219 */ /* 0x1a0fe40000001207 */
[----:B------:R-:W-:Y:S02]  /*4540*/  SHF.R.U32.HI R6, RZ, R20, R7 ;  /* 0x00000014ff067219 */ /* 0x000fe40000011607 */
[----:B------:R4:W1:Y:S03]  /*4550*/  F2I.U32.TRUNC.NTZ R20, R9 ;  /* 0x0000000900147305 */ /* 0x000866000020f000 */
[----:B------:R-:W2:Y:S01]  /*4560*/  LDC R27, c[0x0][0x8f0] ;  /* 0x00023c00ff1b7b82 */ /* 0x000ea20000000800 */
[-C--:B-1----:R-:W-:Y:S02]  /*4570*/  SHF.R.U64 R21, R15, R11.reuse, R6 ;  /* 0x0000000b0f157219 */ /* 0x082fe40000001206 */
[----:B------:R-:W-:-:S02]  /*4580*/  SHF.L.U32 R10, R10, R11, RZ ;  /* 0x0000000b0a0a7219 */ /* 0x000fc400000006ff */
[-C--:B------:R-:W-:Y:S01]  /*4590*/  SHF.R.U32.HI R7, RZ, R11.reuse, R6 ;  /* 0x0000000bff077219 */ /* 0x080fe20000011606 */
[----:B------:R-:W-:Y:S01]  /*45a0*/  IMAD.MOV.U32 R6, RZ, RZ, R21 ;  /* 0x000000ffff067224 */ /* 0x000fe200078e0015 */
[----:B------:R-:W-:Y:S01]  /*45b0*/  SHF.L.U32 R26, R8, R11, RZ ;  /* 0x0000000b081a7219 */ /* 0x000fe200000006ff */
[----:B------:R-:W1:Y:S01]  /*45c0*/  LDC R30, c[0x0][0x8e0] ;  /* 0x00023800ff1e7b82 */ /* 0x000e620000000800 */
[----:B------:R-:W-:-:S07]  /*45d0*/  LOP3.LUT R32, RZ, R10, RZ, 0x33, !PT ;  /* 0x0000000aff207212 */ /* 0x000fce00078e33ff */
[----:B------:R-:W1:Y:S01]  /*45e0*/  LDC R31, c[0x0][0x8b8] ;  /* 0x00022e00ff1f7b82 */ /* 0x000e620000000800 */
[----:B----4-:R-:W-:Y:S05]  /*45f0*/  @!P1 BRA `(.L_x_81) ;  /* 0x0000000000289947 */ /* 0x010fea0003800000 */
[----:B------:R-:W4:Y:S02]  /*4600*/  LDC R6, c[0x0][0x8f4] ;  /* 0x00023d00ff067b82 */ /* 0x000f240000000800 */
[----:B----4-:R-:W-:-:S05]  /*4610*/  IADD3 R11, P1, R21, R6, RZ ;  /* 0x00000006150b7210 */ /* 0x010fca0007f3e0ff */
        /* <DEDUP_REMOVED lines=8> */
.L_x_81:
[----:B------:R-:W-:Y:S01]  /*46a0*/  ISETP.NE.AND P1, PT, R2, 0x1, PT ;  /* 0x000000010200780c */ /* 0x000fe20003f25270 */
[----:B---3--:R-:W-:Y:S01]  /*46b0*/  VIADD R9, R23, 0xffffffff ;  /* 0xffffffff17097836 */ /* 0x008fe20000000000 */
[----:B--2---:R-:W-:Y:S01]  /*46c0*/  SHF.R.U64 R7, R6, R27, R7 ;  /* 0x0000001b06077219 */ /* 0x004fe20000001207 */
[----:B------:R-:W-:Y:S01]  /*46d0*/  IMAD.MOV R20, RZ, RZ, -R20 ;  /* 0x000000ffff147224 */ /* 0x000fe200078e0a14 */
[----:B------:R-:W-:Y:S01]  /*46e0*/  LOP3.LUT R6, R15, R32, RZ, 0xc0, !PT ;  /* 0x000000200f067212 */ /* 0x000fe200078ec0ff */
[----:B------:R-:W-:Y:S01]  /*46f0*/  IMAD.MOV.U32 R10, RZ, RZ, 0x1 ;  /* 0x00000001ff0a7424 */ /* 0x000fe200078e00ff */
[----:B------:R-:W-:Y:S01]  /*4700*/  LOP3.LUT R12, R12, R9, RZ, 0xc0, !PT ;  /* 0x000000090c0c7212 */ /* 0x000fe200078ec0ff */
[----:B------:R-:W-:Y:S02]  /*4710*/  IMAD.MOV R8, RZ, RZ, -R7 ;  /* 0x000000ffff087224 */ /* 0x000fe400078e0a07 */
[----:B------:R-:W-:-:S04]  /*4720*/  IMAD R6, R26, R7, R6 ;  /* 0x000000071a067224 */ /* 0x000fc800078e0206 */
[----:B------:R-:W-:Y:S02]  /*4730*/  @P1 IMAD R25, R24, R20, R3 ;  /* 0x0000001418191224 */ /* 0x000fe400078e0203 */
[----:B-1----:R-:W-:Y:S02]  /*4740*/  IMAD R3, R8, R30, R21 ;  /* 0x0000001e08037224 */ /* 0x002fe400078e0215 */
[----:B------:R-:W-:Y:S02]  /*4750*/  IMAD R13, R6, R31, R25 ;  /* 0x0000001f060d7224 */ /* 0x000fe400078e0219 */
[----:B------:R-:W-:-:S05]  /*4760*/  IMAD R6, R3, R23, R12 ;  /* 0x0000001703067224 */ /* 0x000fca00078e020c */
[----:B------:R-:W-:Y:S02]  /*4770*/  SEL R7, R6, R13, !P1 ;  /* 0x0000000d06077207 */ /* 0x000fe40004800000 */
[----:B------:R-:W-:Y:S01]  /*4780*/  SEL R13, R13, R6, !P1 ;  /* 0x000000060d0d7207 */ /* 0x000fe20004800000 */
[----:B------:R-:W-:-:S07]  /*4790*/  IMAD.MOV.U32 R6, RZ, RZ, R14 ;  /* 0x000000ffff067224 */ /* 0x000fce00078e000e */
.L_x_79:
[----:B------:R-:W-:-:S08]  /*47a0*/  NOP ;  /* 0x0000000000007918 */ /* 0x000fd00000000000 */
[----:B------:R-:W1:-:S00]  /*47b0*/  USETMAXREG.DEALLOC.CTAPOOL 0x28 ;  /* 0x00000028000079c8 */ /* 0x000e4000080e0500 */
[----:B-1----:R-:W-:-:S13]  /*47c0*/  ISETP.NE.AND P1, PT, R0, 0x1, PT ;  /* 0x000000010000780c */ /* 0x002fda0003f25270 */
[----:B------:R-:W-:Y:S05]  /*47d0*/  @!P1 BRA `(.L_x_11) ;  /* 0x0000002000c89947 */ /* 0x000fea0003800000 */
[----:B------:R-:W-:Y:S05]  /*47e0*/  @!P4 BRA `(.L_x_82) ;  /* 0x000000100050c947 */ /* 0x000fea0003800000 */
[----:B------:R-:W-:-:S13]  /*47f0*/  ISETP.NE.OR P0, PT, R0, 0x2, P0 ;  /* 0x000000020000780c */ /* 0x000fda0000705670 */
[----:B------:R-:W-:Y:S05]  /*4800*/  @P0 BRA `(.L_x_11) ;  /* 0x0000002000bc0947 */ /* 0x000fea0003800000 */
[----:B------:R-:W-:-:S13]  /*4810*/  LOP3.LUT P1, RZ, R10, 0xff, RZ, 0xc0, !PT ;  /* 0x000000ff0aff7812 */ /* 0x000fda000782c0ff */
[----:B------:R-:W-:Y:S05]  /*4820*/  @!P1 BRA `(.L_x_83) ;  /* 0x0000000000189947 */ /* 0x000fea0003800000 */
[----:B------:R-:W-:Y:S01]  /*4830*/  UMOV UR4, 0x400 ;  /* 0x0000040000047882 */ /* 0x000fe20000000000 */
[----:B------:R-:W-:Y:S01]  /*4840*/  IMAD.MOV.U32 R0, RZ, RZ, RZ ;  /* 0x000000ffff007224 */ /* 0x000fe200078e00ff */
[----:B------:R-:W-:-:S04]  /*4850*/  ULEA UR4, UR42, UR4, 0x18 ;  /* 0x000000042a047291 */ /* 0x000fc8000f8ec03f */
[----:B------:R-:W-:-:S05]  /*4860*/  SHF.L.U32 R0, R0, 0x1f, RZ ;  /* 0x0000001f00007819 */ /* 0x000fca00000006ff */
[----:B------:R-:W1:Y:S02]  /*4870*/  SYNCS.PHASECHK.TRANS64.TRYWAIT P0, [UR4+0xb8], R0 ;  /* 0x0000b800ff0075a7 */ /* 0x000e640008000144 */
[----:B-1----:R-:W-:Y:S05]  /*4880*/  @!P0 BRA `(.L_x_84) ;  /* 0x0000002000f88947 */ /* 0x002fea0003800000 */
.L_x_83:
[----:B-1----:R-:W-:Y:S01]  /*4890*/  PRMT R0, RZ, 0x7610, R0 ;  /* 0x00007610ff007816 */ /* 0x002fe20000000000 */
[----:B------:R-:W-:Y:S06]  /*48a0*/  @P3 BRA `(.L_x_85) ;  /* 0x0000000000243947 */ /* 0x000fec0003800000 */
[----:B------:R-:W-:Y:S02]  /*48b0*/  ULDC.64 UR4, c[0x0][0x588] ;  /* 0x0001620000047ab9 */ /* 0x000fe40000000a00 */
[----:B------:R-:W-:-:S04]  /*48c0*/  ISETP.NE.U32.AND P0, PT, RZ, UR4, PT ;  /* 0x00000004ff007c0c */ /* 0x000fc8000bf05070 */
[----:B------:R-:W-:-:S13]  /*48d0*/  ISETP.NE.AND.EX P0, PT, RZ, UR5, PT, P0 ;  /* 0x00000005ff007c0c */ /* 0x000fda000bf05300 */
[----:B------:R-:W-:Y:S05]  /*48e0*/  @!P0 BRA `(.L_x_86) ;  /* 0x00000000000c8947 */ /* 0x000fea0003800000 */
[----:B------:R2:W5:Y:S01]  /*48f0*/  LDG.E R3, desc[UR54][R4.64] ;  /* 0x0000003604037981 */ /* 0x000562000c1e1900 */
[----:B------:R-:W-:Y:S01]  /*4900*/  IMAD.MOV.U32 R0, RZ, RZ, 0x1 ;  /* 0x00000001ff007424 */ /* 0x000fe200078e00ff */
[----:B------:R-:W-:Y:S06]  /*4910*/  BRA `(.L_x_85) ;  /* 0x0000000000087947 */ /* 0x000fec0003800000 */
.L_x_86:
[----:B------:R-:W1:Y:S01]  /*4920*/  LDC R3, c[0x0][0x580] ;  /* 0x00016000ff037b82 */ /* 0x000e620000000800 */
[----:B------:R-:W-:-:S07]  /*4930*/  IMAD.MOV.U32 R0, RZ, RZ, 0x1 ;  /* 0x00000001ff007424 */ /* 0x000fce00078e00ff */
.L_x_85:
[----:B------:R-:W-:Y:S01]  /*4940*/  UMOV UR4, URZ ;  /* 0x0000003f00047c82 */ /* 0x000fe20008000000 */
[----:B------:R-:W-:Y:S01]  /*4950*/  IMAD.MOV.U32 R8, RZ, RZ, 0x1 ;  /* 0x00000001ff087424 */ /* 0x000fe200078e00ff */
[----:B------:R-:W-:Y:S06]  /*4960*/  @!P1 BRA `(.L_x_87) ;  /* 0x0000000c004c9947 */ /* 0x000fec0003800000 */
[----:B------:R-:W3:Y:S01]  /*4970*/  LDC R9, c[0x0][0x900] ;  /* 0x00024000ff097b82 */ /* 0x000ee20000000800 */
[----:B--2---:R-:W-:Y:S01]  /*4980*/  IMAD.MOV.U32 R4, RZ, RZ, -0x1 ;  /* 0xffffffffff047424 */ /* 0x004fe200078e00ff */
[----:B------:R-:W-:Y:S01]  /*4990*/  LOP3.LUT R10, R19, 0x2, RZ, 0xfc, !PT ;  /* 0x00000002130a7812 */ /* 0x000fe200078efcff */
[----:B------:R-:W-:Y:S01]  /*49a0*/  IMAD.MOV.U32 R8, RZ, RZ, 0x1 ;  /* 0x00000001ff087424 */ /* 0x000fe200078e00ff */
[----:B------:R-:W-:Y:S01]  /*49b0*/  ULDC.64 UR14, c[0x0][0x198] ;  /* 0x00006600000e7ab9 */ /* 0x000fe20000000a00 */
[----:B------:R-:W-:Y:S01]  /*49c0*/  UMOV UR4, URZ ;  /* 0x0000003f00047c82 */ /* 0x000fe20008000000 */
[----:B------:R-:W-:Y:S01]  /*49d0*/  ULDC.64 UR22, c[0x0][0x588] ;  /* 0x0001620000167ab9 */ /* 0x000fe20000000a00 */
[----:B------:R-:W-:Y:S01]  /*49e0*/  ULDC.64 UR24, c[0x0][0x8f8] ;  /* 0x00023e0000187ab9 */ /* 0x000fe20000000a00 */
[----:B------:R-:W2:Y:S01]  /*49f0*/  LDC R11, c[0x0][0x8a8] ;  /* 0x00022a00ff0b7b82 */ /* 0x000ea20000000800 */
[----:B------:R-:W-:Y:S01]  /*4a00*/  ULDC.64 UR26, c[0x0][0x590] ;  /* 0x00016400001a7ab9 */ /* 0x000fe20000000a00 */
[----:B---3--:R-:W-:-:S02]  /*4a10*/  SHF.L.U32 R4, R4, R9, RZ ;  /* 0x0000000904047219 */ /* 0x008fc400000006ff */
[----:B------:R-:W-:Y:S01]  /*4a20*/  SHF.L.U32 R9, R8, R9, RZ ;  /* 0x0000000908097219 */ /* 0x000fe200000006ff */
[----:B------:R-:W-:Y:S01]  /*4a30*/  IMAD.MOV.U32 R8, RZ, RZ, 0x1 ;  /* 0x00000001ff087424 */ /* 0x000fe200078e00ff */
[----:B------:R-:W-:Y:S01]  /*4a40*/  LOP3.LUT R12, RZ, R4, RZ, 0x33, !PT ;  /* 0x00000004ff0c7212 */ /* 0x000fe200078e33ff */
[----:B--2---:R-:W-:-:S07]  /*4a50*/  VIADD R11, R11, 0xffffffff ;  /* 0xffffffff0b0b7836 */ /* 0x004fce0000000000 */
.L_x_107:
[----:B------:R-:W-:Y:S02]  /*4a60*/  ISETP.NE.U32.AND P0, PT, RZ, UR26, PT ;  /* 0x0000001aff007c0c */ /* 0x000fe4000bf05070 */
[----:B------:R-:W-:Y:S02]  /*4a70*/  R2UR UR19, R13 ;  /* 0x000000000d1372ca */ /* 0x000fe400000e0000 */
[----:B------:R-:W-:Y:S02]  /*4a80*/  R2UR UR18, R7 ;  /* 0x00000000071272ca */ /* 0x000fe400000e0000 */
[----:B------:R-:W-:-:S09]  /*4a90*/  ISETP.NE.AND.EX P0, PT, RZ, UR27, PT, P0 ;  /* 0x0000001bff007c0c */ /* 0x000fd2000bf05300 */
[----:B------:R-:W-:Y:S02]  /*4aa0*/  USHF.L.U32 UR19, UR19, 0x7, URZ ;  /* 0x0000000713137899 */ /* 0x000fe4000800063f */
[----:B------:R-:W-:Y:S02]  /*4ab0*/  USHF.L.U32 UR18, UR18, 0x6, URZ ;  /* 0x0000000612127899 */ /* 0x000fe4000800063f */
[----:B------:R-:W-:Y:S10]  /*4ac0*/  @!P0 BRA `(.L_x_88) ;  /* 0x00000000002c8947 */ /* 0x000ff40003800000 */
[----:B------:R-:W-:-:S04]  /*4ad0*/  ISETP.NE.U32.AND P1, PT, RZ, UR22, PT ;  /* 0x00000016ff007c0c */ /* 0x000fc8000bf25070 */
[----:B------:R-:W-:-:S13]  /*4ae0*/  ISETP.NE.AND.EX P1, PT, RZ, UR23, PT, P1 ;  /* 0x00000017ff007c0c */ /* 0x000fda000bf25310 */
[----:B------:R-:W-:Y:S05]  /*4af0*/  @!P1 BRA `(.L_x_89) ;  /* 0x0000000000189947 */ /* 0x000fea0003800000 */
[----:B------:R-:W2:Y:S01]  /*4b00*/  LDC.64 R4, c[0x0][0x588] ;  /* 0x00016200ff047b82 */ /* 0x000ea20000000a00 */
[----:B-1---5:R-:W-:-:S04]  /*4b10*/  IMAD R3, R6, UR26, RZ ;  /* 0x0000001a06037c24 */ /* 0x022fc8000f8e02ff */
[----:B--2---:R-:W-:-:S05]  /*4b20*/  IMAD.WIDE R4, R3, 0x4, R4 ;  /* 0x0000000403047825 */ /* 0x004fca00078e0204 */
[----:B------:R3:W5:Y:S01]  /*4b30*/  LDG.E R3, desc[UR54][R4.64] ;  /* 0x0000003604037981 */ /* 0x000762000c1e1900 */
[----:B------:R-:W-:Y:S01]  /*4b40*/  IMAD.MOV.U32 R0, RZ, RZ, 0x1 ;  /* 0x00000001ff007424 */ /* 0x000fe200078e00ff */
[----:B------:R-:W-:Y:S06]  /*4b50*/  BRA `(.L_x_88) ;  /* 0x0000000000087947 */ /* 0x000fec0003800000 */
.L_x_89:
[----:B-1---5:R-:W2:Y:S01]  /*4b60*/  LDC R3, c[0x0][0x580] ;  /* 0x00016000ff037b82 */ /* 0x022ea20000000800 */
[----:B------:R-:W-:-:S07]  /*4b70*/  IMAD.MOV.U32 R0, RZ, RZ, 0x1 ;  /* 0x00000001ff007424 */ /* 0x000fce00078e00ff */
.L_x_88:
[----:B------:R-:W-:Y:S05]  /*4b80*/  @!P0 BRA `(.L_x_90) ;  /* 0x00000000001c8947 */ /* 0x000fea0003800000 */
[----:B------:R-:W-:-:S13]  /*4b90*/  LOP3.LUT P2, RZ, R0, 0xff, RZ, 0xc0, !PT ;  /* 0x000000ff00ff7812 */ /* 0x000fda000784c0ff */
[----:B---3--:R-:W3:Y:S02]  /*4ba0*/  @!P2 LDC.64 R4, c[0x0][0x588] ;  /* 0x00016200ff04ab82 */ /* 0x008ee40000000a00 */
[----:B---3--:R-:W-:-:S04]  /*4bb0*/  @!P2 ISETP.NE.U32.AND P0, PT, R4, RZ, PT ;  /* 0x000000ff0400a20c */ /* 0x008fc80003f05070 */
[----:B------:R-:W-:Y:S02]  /*4bc0*/  @!P2 ISETP.NE.AND.EX P1, PT, R5, RZ, PT, P0 ;  /* 0x000000ff0500a20c */ /* 0x000fe40003f25300 */
[----:B-12--5:R-:W-:Y:S02]  /*4bd0*/  @P2 FSETP.EQ.AND P0, PT, R3, RZ, PT ;  /* 0x000000ff0300220b */ /* 0x026fe40003f02000 */
[----:B------:R-:W-:Y:S01]  /*4be0*/  @!P2 PLOP3.LUT P0, PT, P1, PT, PT, 0x8, 0x0 ;  /* 0x000000000000a81c */ /* 0x000fe20000f0e170 */
[----:B------:R-:W-:-:S12]  /*4bf0*/  BRA `(.L_x_91) ;  /* 0x0000000000047947 */ /* 0x000fd80003800000 */
.L_x_90:
[----:B-12--5:R-:W-:-:S13]  /*4c00*/  FSETP.EQ.AND P0, PT, R3, RZ, PT ;  /* 0x000000ff0300720b */ /* 0x026fda0003f02000 */
.L_x_91:
[----:B------:R-:W-:Y:S02]  /*4c10*/  ISETP.NE.AND P2, PT, R10, 0x3, PT ;  /* 0x000000030a00780c */ /* 0x000fe40003f45270 */
[----:B------:R-:W-:-:S04]  /*4c20*/  ELECT P1, URZ, PT ;  /* 0x00000000003f782f */ /* 0x000fc80003820000 */
[----:B------:R-:W-:-:S07]  /*4c30*/  PLOP3.LUT P0, PT, P1, P0, PT, 0x20, 0x0 ;  /* 0x000000000000781c */ /* 0x000fce0000f00470 */
[----:B------:R-:W-:Y:S06]  /*4c40*/  @!P2 BRA `(.L_x_92) ;  /* 0x000000000004a947 */ /* 0x000fec0003800000 */
[----:B------:R-:W-:Y:S01]  /*4c50*/  BPT.TRAP 0x1 ;  /* 0x000000040000795c */ /* 0x000fe20000300000 */
.L_x_92:
[----:B------:R-:W1:Y:S01]  /*4c60*/  S2UR UR42, SR_CgaCtaId ;  /* 0x00000000002a79c3 */ /* 0x000e620000008800 */
[----:B------:R-:W-:Y:S01]  /*4c70*/  UMOV UR5, 0x400 ;  /* 0x0000040000057882 */ /* 0x000fe20000000000 */
[----:B---3--:R-:W-:Y:S01]  /*4c80*/  SHF.L.U32 R4, R8, 0x1f, RZ ;  /* 0x0000001f08047819 */ /* 0x008fe200000006ff */
[----:B-1----:R-:W-:-:S04]  /*4c90*/  ULEA UR6, UR42, UR5, 0x18 ;  /* 0x000000052a067291 */ /* 0x002fc8000f8ec03f */
[----:B------:R-:W-:-:S09]  /*4ca0*/  ULEA UR5, UR4, UR6, 0x3 ;  /* 0x0000000604057291 */ /* 0x000fd2000f8e183f */
[----:B------:R-:W1:Y:S02]  /*4cb0*/  SYNCS.PHASECHK.TRANS64.TRYWAIT P1, [UR5+0x98], R4 ;  /* 0x00009804ff0075a7 */ /* 0x000e640008020145 */
[----:B-1----:R-:W-:Y:S05]  /*4cc0*/  @!P1 BRA `(.L_x_93) ;  /* 0x0000002000009947 */ /* 0x002fea0003800000 */
.L_x_139:
[----:B------:R-:W-:Y:S04]  /*4cd0*/  BSSY B0, `(.L_x_94) ;  /* 0x000000f000007945 */ /* 0x000fe80003800000 */
[----:B------:R-:W-:Y:S05]  /*4ce0*/  @!P0 BRA `(.L_x_95) ;  /* 0x0000000000348947 */ /* 0x000fea0003800000 */
[----:B------:R-:W-:Y:S01]  /*4cf0*/  ULEA UR16, UR4, UR6, 0xd ;  /* 0x0000000604107291 */ /* 0x000fe2000f8e683f */
[----:B------:R-:W-:Y:S01]  /*4d00*/  R2UR UR20, R6 ;  /* 0x00000000061472ca */ /* 0x000fe200000e0000 */
[----:B------:R-:W-:Y:S02]  /*4d10*/  UIADD3 UR8, UP0, UR14, 0x3f0, URZ ;  /* 0x000003f00e087890 */ /* 0x000fe4000ff1e03f */
[----:B------:R-:W-:Y:S02]  /*4d20*/  UIADD3 UR17, UR5, 0x80, URZ ;  /* 0x0000008005117890 */ /* 0x000fe4000fffe03f */
[----:B------:R-:W-:Y:S02]  /*4d30*/  UIADD3 UR16, UR16, 0x200, URZ ;  /* 0x0000020010107890 */ /* 0x000fe4000fffe03f */
[----:B------:R-:W-:Y:S01]  /*4d40*/  UIADD3.X UR9, URZ, UR15, URZ, UP0, !UPT ;  /* 0x0000000f3f097290 */ /* 0x000fe200087fe43f */
[----:B------:R-:W-:Y:S01]  /*4d50*/  UMOV UR10, 0x0 ;  /* 0x00000000000a7882 */ /* 0x000fe20000000000 */
[----:B------:R-:W-:-:S07]  /*4d60*/  UMOV UR11, 0x10000000 ;  /* 0x10000000000b7882 */ /* 0x000fce0000000000 */
[----:B------:R2:W-:Y:S02]  /*4d70*/  UTMALDG.3D [UR16], [UR8], desc[UR10] ;  /* 0x00000a10080075b4 */ /* 0x0005e40008011000 */
[----:B--2---:R-:W-:Y:S05]  /*4d80*/  @!P2 BRA `(.L_x_96) ;  /* 0x000000000004a947 */ /* 0x004fea0003800000 */
[----:B------:R-:W-:Y:S01]  /*4d90*/  BPT.TRAP 0x1 ;  /* 0x000000040000795c */ /* 0x000fe20000300000 */
.L_x_96:
[----:B-1----:R-:W1:Y:S02]  /*4da0*/  LDC R4, c[0x0][0x800] ;  /* 0x00020000ff047b82 */ /* 0x002e640000000800 */
[----:B-1----:R2:W-:Y:S02]  /*4db0*/  SYNCS.ARRIVE.TRANS64.RED.A0TR RZ, [UR5+0x80], R4 ;  /* 0x00008004ffff79a7 */ /* 0x0025e40008300405 */
.L_x_95:
[----:B------:R-:W-:Y:S05]  /*4dc0*/  BSYNC B0 ;  /* 0x0000000000007941 */ /* 0x000fea0003800000 */
.L_x_94:
[----:B------:R-:W-:Y:S05]  /*4dd0*/  @!P2 BRA `(.L_x_97) ;  /* 0x000000000004a947 */ /* 0x000fea0003800000 */
[----:B------:R-:W-:Y:S01]  /*4de0*/  BPT.TRAP 0x1 ;  /* 0x000000040000795c */ /* 0x000fe20000300000 */
.L_x_97:
[----:B------:R-:W-:Y:S02]  /*4df0*/  UIADD3 UR5, UR5, 0x80, URZ ;  /* 0x0000008005057890 */ /* 0x000fe4000fffe03f */
[----:B------:R-:W-:Y:S02]  /*4e00*/  UIADD3 UR4, UR4, 0x1, URZ ;  /* 0x0000000104047890 */ /* 0x000fe4000fffe03f */
[----:B------:R-:W-:Y:S02]  /*4e10*/  UPRMT UR5, UR42, 0x654, UR5 ;  /* 0x000006542a057896 */ /* 0x000fe40008000005 */
[----:B------:R-:W-:-:S04]  /*4e20*/  UISETP.NE.AND UP0, UPT, UR4, 0x3, UPT ;  /* 0x000000030400788c */ /* 0x000fc8000bf05270 */
[----:B------:R-:W-:-:S03]  /*4e30*/  USEL UR7, URZ, 0x1, UP0 ;  /* 0x000000013f077887 */ /* 0x000fc60008000000 */
[----:B------:R-:W-:Y:S01]  /*4e40*/  SYNCS.ARRIVE.TRANS64.RED.A1T0 RZ, [UR5], RZ ;  /* 0x000000ffffff79a7 */ /* 0x000fe20008100405 */
[----:B------:R-:W-:Y:S02]  /*4e50*/  USEL UR5, UR4, URZ, UP0 ;  /* 0x0000003f04057287 */ /* 0x000fe40008000000 */
[----:B------:R-:W-:Y:S01]  /*4e60*/  LOP3.LUT R8, R8, UR7, RZ, 0x3c, !PT ;  /* 0x0000000708087c12 */ /* 0x000fe2000f8e3cff */
[----:B------:R-:W-:Y:S09]  /*4e70*/  @!P2 BRA `(.L_x_98) ;  /* 0x000000000004a947 */ /* 0x000ff20003800000 */
[----:B------:R-:W-:Y:S01]  /*4e80*/  BPT.TRAP 0x1 ;  /* 0x000000040000795c */ /* 0x000fe20000300000 */
.L_x_98:
[----:B------:R-:W-:Y:S01]  /*4e90*/  ULEA UR4, UR5, UR6, 0x3 ;  /* 0x0000000605047291 */ /* 0x000fe2000f8e183f */
[----:B-12---:R-:W-:-:S08]  /*4ea0*/  SHF.L.U32 R4, R8, 0x1f, RZ ;  /* 0x0000001f08047819 */ /* 0x006fd000000006ff */
[----:B------:R-:W1:Y:S02]  /*4eb0*/  SYNCS.PHASECHK.TRANS64.TRYWAIT P1, [UR4+0x98], R4 ;  /* 0x00009804ff0075a7 */ /* 0x000e640008020144 */
[----:B-1----:R-:W-:Y:S05]  /*4ec0*/  @!P1 BRA `(.L_x_99) ;  /* 0x0000001c00989947 */ /* 0x002fea0003800000 */
.L_x_140:
[----:B------:R-:W-:Y:S04]  /*4ed0*/  BSSY B0, `(.L_x_100) ;  /* 0x0000011000007945 */ /* 0x000fe80003800000 */
[----:B------:R-:W-:Y:S05]  /*4ee0*/  @!P0 BRA `(.L_x_101) ;  /* 0x00000000003c8947 */ /* 0x000fea0003800000 */
[----:B------:R-:W-:Y:S01]  /*4ef0*/  ULEA UR8, UR5, UR6, 0xd ;  /* 0x0000000605087291 */ /* 0x000fe2000f8e683f */
[----:B------:R-:W-:Y:S01]  /*4f00*/  R2UR UR12, R6 ;  /* 0x00000000060c72ca */ /* 0x000fe200000e0000 */
[----:B------:R-:W-:Y:S02]  /*4f10*/  UIADD3 UR16, UP0, UR14, 0x3f0, URZ ;  /* 0x000003f00e107890 */ /* 0x000fe4000ff1e03f */
[----:B------:R-:W-:Y:S02]  /*4f20*/  UIADD3 UR10, UR18, 0x20, URZ ;  /* 0x00000020120a7890 */ /* 0x000fe4000fffe03f */
[----:B------:R-:W-:Y:S02]  /*4f30*/  UIADD3 UR9, UR4, 0x80, URZ ;  /* 0x0000008004097890 */ /* 0x000fe4000fffe03f */
[----:B------:R-:W-:Y:S02]  /*4f40*/  UIADD3 UR8, UR8, 0x200, URZ ;  /* 0x0000020008087890 */ /* 0x000fe4000fffe03f */
[----:B------:R-:W-:Y:S01]  /*4f50*/  UIADD3.X UR17, URZ, UR15, URZ, UP0, !UPT ;  /* 0x0000000f3f117290 */ /* 0x000fe200087fe43f */
[----:B------:R-:W-:Y:S01]  /*4f60*/  UMOV UR20, 0x0 ;  /* 0x0000000000147882 */ /* 0x000fe20000000000 */
[----:B------:R-:W-:Y:S01]  /*4f70*/  UMOV UR21, 0x10000000 ;  /* 0x1000000000157882 */ /* 0x000fe20000000000 */
[----:B------:R-:W-:-:S06]  /*4f80*/  UMOV UR11, UR19 ;  /* 0x00000013000b7c82 */ /* 0x000fcc0008000000 */
[----:B------:R2:W-:Y:S02]  /*4f90*/  UTMALDG.3D [UR8], [UR16], desc[UR20] ;  /* 0x00001408100075b4 */ /* 0x0005e40008011000 */
[----:B--2---:R-:W-:Y:S05]  /*4fa0*/  @!P2 BRA `(.L_x_102) ;  /* 0x000000000004a947 */ /* 0x004fea0003800000 */
[----:B------:R-:W-:Y:S01]  /*4fb0*/  BPT.TRAP 0x1 ;  /* 0x000000040000795c */ /* 0x000fe20000300000 */
.L_x_102:
[----:B-1----:R-:W1:Y:S02]  /*4fc0*/  LDC R4, c[0x0][0x800] ;  /* 0x00020000ff047b82 */ /* 0x002e640000000800 */
[----:B-1----:R2:W-:Y:S02]  /*4fd0*/  SYNCS.ARRIVE.TRANS64.RED.A0TR RZ, [UR4+0x80], R4 ;  /* 0x00008004ffff79a7 */ /* 0x0025e40008300404 */
.L_x_101:
[----:B------:R-:W-:Y:S05]  /*4fe0*/  BSYNC B0 ;  /* 0x0000000000007941 */ /* 0x000fea0003800000 */
.L_x_100:
[----:B------:R-:W-:Y:S05]  /*4ff0*/  @!P2 BRA `(.L_x_103) ;  /* 0x000000000004a947 */ /* 0x000fea0003800000 */
[----:B------:R-:W-:Y:S01]  /*5000*/  BPT.TRAP 0x1 ;  /* 0x000000040000795c */ /* 0x000fe20000300000 */
.L_x_103:
[----:B------:R-:W-:Y:S01]  /*5010*/  UIADD3 UR4, UR4, 0x80, URZ ;  /* 0x0000008004047890 */ /* 0x000fe2000fffe03f */
[----:B------:R-:W-:Y:S01]  /*5020*/  IADD3 R16, P0, R16, UR36, RZ ;  /* 0x0000002410107c10 */ /* 0x000fe2000ff1e0ff */
[----:B------:R-:W-:Y:S01]  /*5030*/  IMAD.MOV.U32 R13, RZ, RZ, -0x1 ;  /* 0xffffffffff0d7424 */ /* 0x000fe200078e00ff */
[----:B-12---:R-:W-:Y:S01]  /*5040*/  PRMT R4, RZ, 0x7610, R4 ;  /* 0x00007610ff047816 */ /* 0x006fe20000000004 */
[----:B------:R-:W-:Y:S01]  /*5050*/  UPRMT UR4, UR42, 0x654, UR4 ;  /* 0x000006542a047896 */ /* 0x000fe20008000004 */
[----:B------:R-:W-:Y:S01]  /*5060*/  IADD3.X R17, R17, UR41, RZ, P0, !PT ;  /* 0x0000002911117c10 */ /* 0x000fe200087fe4ff */
[----:B------:R-:W-:Y:S01]  /*5070*/  IMAD.MOV.U32 R7, RZ, RZ, -0x1 ;  /* 0xffffffffff077424 */ /* 0x000fe200078e00ff */
[----:B------:R-:W-:Y:S01]  /*5080*/  ISETP.GE.U32.AND P0, PT, R16, UR24, PT ;  /* 0x0000001810007c0c */ /* 0x000fe2000bf06070 */
[----:B------:R-:W-:-:S03]  /*5090*/  IMAD.MOV.U32 R6, RZ, RZ, -0x1 ;  /* 0xffffffffff067424 */ /* 0x000fc600078e00ff */
[----:B------:R-:W-:Y:S02]  /*50a0*/  ISETP.GE.U32.AND.EX P0, PT, R17, UR25, PT, P0 ;  /* 0x0000001911007c0c */ /* 0x000fe4000bf06100 */
[----:B------:R-:W-:Y:S01]  /*50b0*/  SYNCS.ARRIVE.TRANS64.RED.A1T0 RZ, [UR4], RZ ;  /* 0x000000ffffff79a7 */ /* 0x000fe20008100404 */
[----:B------:R-:W-:-:S04]  /*50c0*/  UIADD3 UR4, UR5, 0x1, URZ ;  /* 0x0000000105047890 */ /* 0x000fc8000fffe03f */
[----:B------:R-:W-:-:S04]  /*50d0*/  UISETP.NE.AND UP0, UPT, UR4, 0x3, UPT ;  /* 0x000000030400788c */ /* 0x000fc8000bf05270 */
[----:B------:R-:W-:Y:S02]  /*50e0*/  USEL UR5, URZ, 0x1, UP0 ;  /* 0x000000013f057887 */ /* 0x000fe40008000000 */
[----:B------:R-:W-:-:S04]  /*50f0*/  USEL UR4, UR4, URZ, UP0 ;  /* 0x0000003f04047287 */ /* 0x000fc80008000000 */
[----:B------:R-:W-:Y:S01]  /*5100*/  LOP3.LUT R8, R8, UR5, RZ, 0x3c, !PT ;  /* 0x0000000508087c12 */ /* 0x000fe2000f8e3cff */
[----:B------:R-:W-:Y:S07]  /*5110*/  @P0 BRA `(.L_x_104) ;  /* 0x0000000400580947 */ /* 0x000fee0003800000 */
[----:B------:R-:W1:Y:S01]  /*5120*/  S2R R13, SR_CTAID.X ;  /* 0x00000000000d7919 */ /* 0x000e620000002500 */
[----:B------:R-:W2:Y:S01]  /*5130*/  LDC.64 R14, c[0x0][0x8d0] ;  /* 0x00023400ff0e7b82 */ /* 0x000ea20000000a00 */
[----:B------:R-:W-:Y:S01]  /*5140*/  ULDC UR5, c[0x0][0x150] ;  /* 0x0000540000057ab9 */ /* 0x000fe20000000800 */
[----:B------:R-:W-:Y:S01]  /*5150*/  IMAD.MOV.U32 R22, RZ, RZ, R17 ;  /* 0x000000ffff167224 */ /* 0x000fe200078e0011 */
[----:B------:R-:W3:Y:S05]  /*5160*/  S2R R20, SR_CTAID.Y ;  /* 0x0000000000147919 */ /* 0x000eea0000002600 */
[----:B------:R-:W4:Y:S08]  /*5170*/  LDC R6, c[0x0][0x144] ;  /* 0x00005100ff067b82 */ /* 0x000f300000000800 */
[----:B------:R-:W4:Y:S01]  /*5180*/  LDC R21, c[0x0][0x8d8] ;  /* 0x00023600ff157b82 */ /* 0x000f220000000800 */
[----:B--2---:R-:W-:-:S04]  /*5190*/  ISETP.NE.U32.AND P0, PT, R14, RZ, PT ;  /* 0x000000ff0e00720c */ /* 0x004fc80003f05070 */
[----:B------:R-:W-:Y:S02]  /*51a0*/  ISETP.NE.AND.EX P0, PT, R15, RZ, PT, P0 ;  /* 0x000000ff0f00720c */ /* 0x000fe40003f05300 */
[----:B-1----:R-:W-:Y:S02]  /*51b0*/  I2FP.F32.U32 R4, R13 ;  /* 0x0000000d00047245 */ /* 0x002fe40000201000 */
[----:B---3--:R-:W-:-:S03]  /*51c0*/  I2FP.F32.U32 R18, R20 ;  /* 0x0000001400127245 */ /* 0x008fc60000201000 */
[----:B------:R-:W-:-:S06]  /*51d0*/  FMUL R4, R4, UR5 ;  /* 0x0000000504047c20 */ /* 0x000fcc0008400000 */
[----:B------:R-:W1:Y:S02]  /*51e0*/  F2I.U32.TRUNC.NTZ R4, R4 ;  /* 0x0000000400047305 */ /* 0x000e64000020f000 */
[----:B-1----:R-:W-:-:S04]  /*51f0*/  IMAD.MOV R5, RZ, RZ, -R4 ;  /* 0x000000ffff057224 */ /* 0x002fc800078e0a04 */
[----:B----4-:R-:W-:Y:S02]  /*5200*/  IMAD R13, R6, R5, R13 ;  /* 0x00000005060d7224 */ /* 0x010fe400078e020d */
[----:B------:R-:W-:Y:S01]  /*5210*/  IMAD.MOV.U32 R6, RZ, RZ, R16 ;  /* 0x000000ffff067224 */ /* 0x000fe200078e0010 */
[----:B------:R-:W-:Y:S06]  /*5220*/  @!P0 BRA `(.L_x_105) ;  /* 0x0000000000308947 */ /* 0x000fec0003800000 */
[----:B------:R-:W1:Y:S02]  /*5230*/  LDC R5, c[0x0][0x8dc] ;  /* 0x00023700ff057b82 */ /* 0x000e640000000800 */
[----:B-1----:R-:W-:-:S05]  /*5240*/  IADD3 R5, P0, R16, R5, RZ ;  /* 0x0000000510057210 */ /* 0x002fca0007f1e0ff */
[----:B------:R-:W-:-:S04]  /*5250*/  IMAD.X R23, RZ, RZ, R17, P0 ;  /* 0x000000ffff177224 */ /* 0x000fc800000e0611 */
[----:B------:R-:W-:-:S04]  /*5260*/  IMAD.WIDE.U32 R6, R23, R14, RZ ;  /* 0x0000000e17067225 */ /* 0x000fc800078e00ff */
[----:B------:R-:W-:-:S04]  /*5270*/  IMAD.WIDE.U32 R6, P0, R5, R15, R6 ;  /* 0x0000000f05067225 */ /* 0x000fc80007800006 */
[----:B------:R-:W-:-:S04]  /*5280*/  IMAD.WIDE.U32 R4, R5, R14, RZ ;  /* 0x0000000e05047225 */ /* 0x000fc800078e00ff */
[----:B------:R-:W-:Y:S01]  /*5290*/  IMAD.MOV.U32 R4, RZ, RZ, R7 ;  /* 0x000000ffff047224 */ /* 0x000fe200078e0007 */
[----:B------:R-:W-:Y:S01]  /*52a0*/  IADD3 RZ, P1, R5, R6, RZ ;  /* 0x0000000605ff7210 */ /* 0x000fe20007f3e0ff */
[----:B------:R-:W-:-:S04]  /*52b0*/  IMAD.X R5, RZ, RZ, RZ, P0 ;  /* 0x000000ffff057224 */ /* 0x000fc800000e06ff */
[----:B------:R-:W-:-:S04]  /*52c0*/  IMAD.WIDE.U32.X R4, R23, R15, R4, P1 ;  /* 0x0000000f17047225 */ /* 0x000fc800008e0404 */
[----:B------:R-:W-:Y:S02]  /*52d0*/  IMAD.MOV.U32 R6, RZ, RZ, R4 ;  /* 0x000000ffff067224 */ /* 0x000fe400078e0004 */
[----:B------:R-:W-:-:S07]  /*52e0*/  IMAD.MOV.U32 R22, RZ, RZ, R5 ;  /* 0x000000ffff167224 */ /* 0x000fce00078e0005 */
.L_x_105:
[----:B------:R-:W-:Y:S01]  /*52f0*/  ULDC UR5, c[0x0][0x154] ;  /* 0x0000550000057ab9 */ /* 0x000fe20000000800 */
[----:B------:R-:W1:Y:S01]  /*5300*/  LDC R7, c[0x0][0x148] ;  /* 0x00005200ff077b82 */ /* 0x000e620000000800 */
[----:B------:R-:W-:Y:S01]  /*5310*/  FMUL R14, R18, UR5 ;  /* 0x00000005120e7c20 */ /* 0x000fe20008400000 */
[----:B------:R-:W-:Y:S02]  /*5320*/  ISETP.NE.AND P2, PT, R2, 0x1, PT ;  /* 0x000000010200780c */ /* 0x000fe40003f45270 */
[-CC-:B------:R-:W-:Y:S02]  /*5330*/  SHF.R.U64 R18, R6, R21.reuse, R22.reuse ;  /* 0x0000001506127219 */ /* 0x180fe40000001216 */
[----:B------:R-:W-:Y:S01]  /*5340*/  SHF.R.U32.HI R21, RZ, R21, R22 ;  /* 0x00000015ff157219 */ /* 0x000fe20000011616 */
[----:B------:R-:W2:Y:S01]  /*5350*/  F2I.U32.TRUNC.NTZ R14, R14 ;  /* 0x0000000e000e7305 */ /* 0x000ea2000020f000 */
[----:B------:R-:W3:Y:S01]  /*5360*/  LDC.64 R4, c[0x0][0x8c8] ;  /* 0x00023200ff047b82 */ /* 0x000ee20000000a00 */
[----:B------:R-:W-:-:S05]  /*5370*/  IADD3 R23, P0, RZ, -R18, RZ ;  /* 0x80000012ff177210 */ /* 0x000fca0007f1e0ff */
[----:B------:R-:W-:Y:S02]  /*5380*/  IMAD.X R21, RZ, RZ, ~R21, P0 ;  /* 0x000000ffff157224 */ /* 0x000fe400000e0e15 */
[----:B------:R-:W4:Y:S01]  /*5390*/  LDC R22, c[0x0][0x8c0] ;  /* 0x00023000ff167b82 */ /* 0x000f220000000800 */
[----:B--2---:R-:W-:-:S07]  /*53a0*/  IMAD.MOV R15, RZ, RZ, -R14 ;  /* 0x000000ffff0f7224 */ /* 0x004fce00078e0a0e */
[----:B------:R-:W2:Y:S01]  /*53b0*/  LDC R27, c[0x0][0x900] ;  /* 0x00024000ff1b7b82 */ /* 0x000ea20000000800 */
[----:B-1----:R-:W-:-:S07]  /*53c0*/  @P2 IMAD R13, R7, R15, R20 ;  /* 0x0000000f070d2224 */ /* 0x002fce00078e0214 */
[----:B------:R-:W1:Y:S01]  /*53d0*/  LDC.64 R14, c[0x0][0x8e8] ;  /* 0x00023a00ff0e7b82 */ /* 0x000e620000000a00 */
[----:B---3--:R-:W-:-:S04]  /*53e0*/  IMAD R6, R21, R4, RZ ;  /* 0x0000000415067224 */ /* 0x008fc800078e02ff */
[C---:B------:R-:W-:Y:S02]  /*53f0*/  IMAD R7, R23.reuse, R5, R6 ;  /* 0x0000000517077224 */ /* 0x040fe400078e0206 */
[----:B------:R-:W-:Y:S01]  /*5400*/  IMAD.WIDE.U32 R4, R23, R4, R16 ;  /* 0x0000000417047225 */ /* 0x000fe200078e0010 */
[----:B------:R-:W3:Y:S03]  /*5410*/  LDC R6, c[0x0][0x8b0] ;  /* 0x00022c00ff067b82 */ /* 0x000ee60000000800 */
[----:B------:R-:W-:-:S05]  /*5420*/  IMAD.IADD R5, R5, 0x1, R7 ;  /* 0x0000000105057824 */ /* 0x000fca00078e0207 */
[-CC-:B----4-:R-:W-:Y:S01]  /*5430*/  SHF.R.U64 R26, R4, R22.reuse, R5.reuse ;  /* 0x00000016041a7219 */ /* 0x190fe20000001205 */
[----:B------:R-:W4:Y:S01]  /*5440*/  LDC R25, c[0x0][0x8f0] ;  /* 0x00023c00ff197b82 */ /* 0x000f220000000800 */
[----:B------:R-:W-:Y:S02]  /*5450*/  SHF.R.U32.HI R5, RZ, R22, R5 ;  /* 0x00000016ff057219 */ /* 0x000fe40000011605 */
[----:B-1----:R-:W-:-:S05]  /*5460*/  ISETP.NE.U32.AND P0, PT, R14, RZ, PT ;  /* 0x000000ff0e00720c */ /* 0x002fca0003f05070 */
[----:B------:R-:W1:Y:S01]  /*5470*/  LDC R24, c[0x0][0x8e0] ;  /* 0x00023800ff187b82 */ /* 0x000e620000000800 */
[----:B------:R-:W-:Y:S02]  /*5480*/  ISETP.NE.AND.EX P0, PT, R15, RZ, PT, P0 ;  /* 0x000000ff0f00720c */ /* 0x000fe40003f05300 */
[----:B---3--:R-:W-:-:S05]  /*5490*/  SHF.R.U64 R23, R26, R6, R5 ;  /* 0x000000061a177219 */ /* 0x008fca0000001205 */
[----:B------:R-:W3:Y:S01]  /*54a0*/  LDC R22, c[0x0][0x8b8] ;  /* 0x00022e00ff167b82 */ /* 0x000ee20000000800 */
[----:B------:R-:W-:-:S04]  /*54b0*/  SHF.R.U32.HI R4, RZ, R6, R5 ;  /* 0x00000006ff047219 */ /* 0x000fc80000011605 */
[-CC-:B--2---:R-:W-:Y:S02]  /*54c0*/  SHF.R.U64 R21, R23, R27.reuse, R4.reuse ;  /* 0x0000001b17157219 */ /* 0x184fe40000001204 */
[----:B------:R-:W-:Y:S01]  /*54d0*/  SHF.R.U32.HI R27, RZ, R27, R4 ;  /* 0x0000001bff1b7219 */ /* 0x000fe20000011604 */
[----:B------:R-:W2:Y:S02]  /*54e0*/  LDC R20, c[0x0][0x8a8] ;  /* 0x00022a00ff147b82 */ /* 0x000ea40000000800 */
[----:B------:R-:W-:Y:S02]  /*54f0*/  IMAD.MOV.U32 R4, RZ, RZ, R21 ;  /* 0x000000ffff047224 */ /* 0x000fe400078e0015 */
[----:B------:R-:W-:Y:S01]  /*5500*/  IMAD.MOV.U32 R5, RZ, RZ, R27 ;  /* 0x000000ffff057224 */ /* 0x000fe200078e001b */
[----:B----4-:R-:W-:Y:S06]  /*5510*/  @!P0 BRA `(.L_x_106) ;  /* 0x0000000000288947 */ /* 0x010fec0003800000 */
[----:B------:R-:W4:Y:S02]  /*5520*/  LDC R4, c[0x0][0x8f4] ;  /* 0x00023d00ff047b82 */ /* 0x000f240000000800 */
[----:B----4-:R-:W-:-:S05]  /*5530*/  IADD3 R5, P0, R21, R4, RZ ;  /* 0x0000000415057210 */ /* 0x010fca0007f1e0ff */
[----:B------:R-:W-:-:S04]  /*5540*/  IMAD.X R27, RZ, RZ, R27, P0 ;  /* 0x000000ffff1b7224 */ /* 0x000fc800000e061b */
[----:B------:R-:W-:-:S04]  /*5550*/  IMAD.WIDE.U32 R6, R27, R14, RZ ;  /* 0x0000000e1b067225 */ /* 0x000fc800078e00ff */
[----:B------:R-:W-:-:S04]  /*5560*/  IMAD.WIDE.U32 R6, P0, R5, R15, R6 ;  /* 0x0000000f05067225 */ /* 0x000fc80007800006 */
[----:B------:R-:W-:-:S04]  /*5570*/  IMAD.WIDE.U32 R4, R5, R14, RZ ;  /* 0x0000000e05047225 */ /* 0x000fc800078e00ff */
[----:B------:R-:W-:Y:S01]  /*5580*/  IMAD.MOV.U32 R4, RZ, RZ, R7 ;  /* 0x000000ffff047224 */ /* 0x000fe200078e0007 */
[----:B------:R-:W-:Y:S01]  /*5590*/  IADD3 RZ, P1, R5, R6, RZ ;  /* 0x0000000605ff7210 */ /* 0x000fe20007f3e0ff */
[----:B------:R-:W-:-:S04]  /*55a0*/  IMAD.X R5, RZ, RZ, RZ, P0 ;  /* 0x000000ffff057224 */ /* 0x000fc800000e06ff */
[----:B------:R-:W-:-:S08]  /*55b0*/  IMAD.WIDE.U32.X R4, R27, R15, R4, P1 ;  /* 0x0000000f1b047225 */ /* 0x000fd000008e0404 */
.L_x_106:
[----:B------:R-:W-:Y:S01]  /*55c0*/  SHF.R.U64 R25, R4, R25, R5 ;  /* 0x0000001904197219 */ /* 0x000fe20000001205 */
[----:B------:R-:W-:Y:S01]  /*55d0*/  IMAD.MOV.U32 R6, RZ, RZ, R18 ;  /* 0x000000ffff067224 */ /* 0x000fe200078e0012 */
[----:B------:R-:W-:Y:S02]  /*55e0*/  LOP3.LUT R4, R23, R12, RZ, 0xc0, !PT ;  /* 0x0000000c17047212 */ /* 0x000fe400078ec0ff */
[----:B------:R-:W-:Y:S01]  /*55f0*/  LOP3.LUT R26, R26, R11, RZ, 0xc0, !PT ;  /* 0x0000000b1a1a7212 */ /* 0x000fe200078ec0ff */
[----:B------:R-:W-:Y:S02]  /*5600*/  IMAD.MOV R5, RZ, RZ, -R25 ;  /* 0x000000ffff057224 */ /* 0x000fe400078e0a19 */
[----:B------:R-:W-:Y:S02]  /*5610*/  IMAD R4, R9, R25, R4 ;  /* 0x0000001909047224 */ /* 0x000fe400078e0204 */
[----:B-1----:R-:W-:Y:S02]  /*5620*/  IMAD R21, R5, R24, R21 ;  /* 0x0000001805157224 */ /* 0x002fe400078e0215 */
[----:B---3--:R-:W-:-:S02]  /*5630*/  IMAD R13, R4, R22, R13 ;  /* 0x00000016040d7224 */ /* 0x008fc400078e020d */
[----:B--2---:R-:W-:Y:S02]  /*5640*/  IMAD R20, R21, R20, R26 ;  /* 0x0000001415147224 */ /* 0x004fe400078e021a */
[----:B------:R-:W-:-:S03]  /*5650*/  IMAD.MOV.U32 R4, RZ, RZ, 0x1 ;  /* 0x00000001ff047424 */ /* 0x000fc600078e00ff */
[----:B------:R-:W-:Y:S02]  /*5660*/  SEL R7, R20, R13, !P2 ;  /* 0x0000000d14077207 */ /* 0x000fe40005000000 */
[----:B------:R-:W-:-:S07]  /*5670*/  SEL R13, R13, R20, !P2 ;  /* 0x000000140d0d7207 */ /* 0x000fce0005000000 */
.L_x_104:
[----:B------:R-:W-:-:S13]  /*5680*/  LOP3.LUT P0, RZ, R4, 0xff, RZ, 0xc0, !PT ;  /* 0x000000ff04ff7812 */ /* 0x000fda000780c0ff */
[----:B------:R-:W-:Y:S05]  /*5690*/  @P0 BRA `(.L_x_107) ;  /* 0xfffffff000f00947 */ /* 0x000fea000383ffff */
.L_x_87:
[----:B------:R-:W-:-:S13]  /*56a0*/  ELECT P0, URZ, PT ;  /* 0x00000000003f782f */ /* 0x000fda0003800000 */
[----:B------:R-:W-:Y:S05]  /*56b0*/  @!P0 BRA `(.L_x_11) ;  /* 0x0000001400108947 */ /* 0x000fea0003800000 */
[----:B------:R-:W-:-:S04]  /*56c0*/  LOP3.LUT R19, R19, 0x2, RZ, 0xfc, !PT ;  /* 0x0000000213137812 */ /* 0x000fc800078efcff */
[----:B------:R-:W-:-:S13]  /*56d0*/  ISETP.NE.AND P1, PT, R19, 0x3, PT ;  /* 0x000000031300780c */ /* 0x000fda0003f25270 */
[----:B------:R-:W-:Y:S05]  /*56e0*/  @!P1 BRA `(.L_x_108) ;  /* 0x0000000000049947 */ /* 0x000fea0003800000 */
[----:B------:R-:W-:Y:S01]  /*56f0*/  BPT.TRAP 0x1 ;  /* 0x000000040000795c */ /* 0x000fe20000300000 */
.L_x_108:
[----:B------:R-:W-:Y:S01]  /*5700*/  IMAD.U32 R7, RZ, RZ, UR42 ;  /* 0x0000002aff077e24 */ /* 0x000fe2000f8e00ff */
[----:B------:R-:W-:Y:S01]  /*5710*/  MOV R0, 0x400 ;  /* 0x0000040000007802 */ /* 0x000fe20000000f00 */
[----:B------:R-:W-:-:S03]  /*5720*/  IMAD.U32 R2, RZ, RZ, UR4 ;  /* 0x00000004ff027e24 */ /* 0x000fc6000f8e00ff */
[----:B------:R-:W-:Y:S02]  /*5730*/  LEA R7, R7, R0, 0x18 ;  /* 0x0000000007077211 */ /* 0x000fe400078ec0ff */
[----:B------:R-:W-:-:S03]  /*5740*/  SHF.L.U32 R0, R8, 0x1f, RZ ;  /* 0x0000001f08007819 */ /* 0x000fc600000006ff */
[----:B-1---5:R-:W-:-:S04]  /*5750*/  IMAD R3, R2, 0x8, R7 ;  /* 0x0000000802037824 */ /* 0x022fc800078e0207 */
[----:B------:R-:W1:Y:S02]  /*5760*/  SYNCS.PHASECHK.TRANS64.TRYWAIT P0, [R3+URZ+0x98], R0 ;  /* 0x00009800030075a7 */ /* 0x000e64000800017f */
[----:B-1----:R-:W-:Y:S05]  /*5770*/  @!P0 BRA `(.L_x_109) ;  /* 0x0000001400848947 */ /* 0x002fea0003800000 */
.L_x_141:
[----:B------:R-:W-:Y:S05]  /*5780*/  @!P1 BRA `(.L_x_110) ;  /* 0x0000000000049947 */ /* 0x000fea0003800000 */
[----:B------:R-:W-:Y:S01]  /*5790*/  BPT.TRAP 0x1 ;  /* 0x000000040000795c */ /* 0x000fe20000300000 */
.L_x_110:
[----:B------:R-:W-:-:S04]  /*57a0*/  UIADD3 UR5, UR4, 0x1, URZ ;  /* 0x0000000104057890 */ /* 0x000fc8000fffe03f */
[----:B------:R-:W-:Y:S02]  /*57b0*/  UISETP.NE.AND UP0, UPT, UR5, 0x3, UPT ;  /* 0x000000030500788c */ /* 0x000fe4000bf05270 */
[----:B------:R-:W-:Y:S02]  /*57c0*/  IMAD.U32 R2, RZ, RZ, UR5 ;  /* 0x00000005ff027e24 */ /* 0x000fe4000f8e00ff */
[----:B------:R-:W-:Y:S02]  /*57d0*/  USEL UR5, URZ, 0x1, UP0 ;  /* 0x000000013f057887 */ /* 0x000fe40008000000 */
[----:B------:R-:W-:-:S04]  /*57e0*/  PLOP3.LUT P0, PT, PT, PT, UP0, 0x80, 0x0 ;  /* 0x000000000000781c */ /* 0x000fc80003f0f008 */
[----:B------:R-:W-:Y:S02]  /*57f0*/  SEL R2, R2, RZ, P0 ;  /* 0x000000ff02027207 */ /* 0x000fe40000000000 */
[----:B-1----:R-:W-:-:S03]  /*5800*/  LOP3.LUT R3, R8, UR5, RZ, 0x3c, !PT ;  /* 0x0000000508037c12 */ /* 0x002fc6000f8e3cff */
[----:B--2---:R-:W-:Y:S01]  /*5810*/  IMAD R5, R2, 0x8, R7 ;  /* 0x0000000802057824 */ /* 0x004fe200078e0207 */
[----:B------:R-:W-:-:S04]  /*5820*/  SHF.L.U32 R0, R3, 0x1f, RZ ;  /* 0x0000001f03007819 */ /* 0x000fc800000006ff */
[----:B------:R-:W1:Y:S02]  /*5830*/  SYNCS.PHASECHK.TRANS64.TRYWAIT P0, [R5+URZ+0x98], R0 ;  /* 0x00009800050075a7 */ /* 0x000e64000800017f */
[----:B-1----:R-:W-:Y:S05]  /*5840*/  @!P0 BRA `(.L_x_111) ;  /* 0x0000001400648947 */ /* 0x002fea0003800000 */
.L_x_142:
[----:B------:R-:W-:Y:S05]  /*5850*/  @!P1 BRA `(.L_x_112) ;  /* 0x0000000000049947 */ /* 0x000fea0003800000 */
[----:B------:R-:W-:Y:S01]  /*5860*/  BPT.TRAP 0x1 ;  /* 0x000000040000795c */ /* 0x000fe20000300000 */
.L_x_112:
[----:B-1----:R-:W-:-:S05]  /*5870*/  VIADD R0, R2, 0x1 ;  /* 0x0000000102007836 */ /* 0x002fca0000000000 */
[----:B------:R-:W-:-:S04]  /*5880*/  ISETP.NE.AND P0, PT, R0, 0x3, PT ;  /* 0x000000030000780c */ /* 0x000fc80003f05270 */
[----:B------:R-:W-:Y:S02]  /*5890*/  SEL R2, RZ, 0x1, P0 ;  /* 0x00000001ff027807 */ /* 0x000fe40000000000 */
[----:B------:R-:W-:Y:S02]  /*58a0*/  SEL R0, R0, RZ, P0 ;  /* 0x000000ff00007207 */ /* 0x000fe40000000000 */
[----:B------:R-:W-:-:S03]  /*58b0*/  LOP3.LUT R2, R3, R2, RZ, 0x3c, !PT ;  /* 0x0000000203027212 */ /* 0x000fc600078e3cff */
[----:B------:R-:W-:Y:S01]  /*58c0*/  IMAD R3, R0, 0x8, R7 ;  /* 0x0000000800037824 */ /* 0x000fe200078e0207 */
[----:B------:R-:W-:-:S07]  /*58d0*/  SHF.L.U32 R0, R2, 0x1f, RZ ;  /* 0x0000001f02007819 */ /* 0x000fce00000006ff */
.L_x_113:
[----:B-1----:R1:W2:Y:S02]  /*58e0*/  SYNCS.PHASECHK.TRANS64.TRYWAIT P0, [R3+URZ+0x98], R0 ;  /* 0x00009800030075a7 */ /* 0x0022a4000800017f */
[----:B--2---:R-:W-:Y:S05]  /*58f0*/  @!P0 NANOSLEEP.SYNCS 0x989680 ;  /* 0x009896800000895d */ /* 0x004fea0003900000 */
[----:B------:R-:W2:Y:S02]  /*5900*/  @!P0 SYNCS.PHASECHK.TRANS64 P0, [R3+URZ+0x98], R0 ;  /* 0x00009800030085a7 */ /* 0x000ea4000800007f */
[----:B--2---:R-:W-:Y:S05]  /*5910*/  @P0 BRA `(.L_x_11) ;  /* 0x0000001000780947 */ /* 0x004fea0003800000 */
[----:B------:R-:W-:Y:S05]  /*5920*/  BRA `(.L_x_113) ;  /* 0xfffffffc00ec7947 */ /* 0x000fea000383ffff */
.L_x_82:
[----:B------:R-:W-:Y:S01]  /*5930*/  LOP3.LUT P0, RZ, R10, 0xff, RZ, 0xc0, !PT ;  /* 0x000000ff0aff7812 */ /* 0x000fe2000780c0ff */
[----:B------:R-:W-:Y:S02]  /*5940*/  IMAD.MOV.U32 R3, RZ, RZ, 0x1 ;  /* 0x00000001ff037424 */ /* 0x000fe400078e00ff */
[----:B------:R-:W-:-:S10]  /*5950*/  IMAD.MOV.U32 R0, RZ, RZ, RZ ;  /* 0x000000ffff007224 */ /* 0x000fd400078e00ff */
[----:B------:R-:W-:Y:S05]  /*5960*/  @!P0 BRA `(.L_x_114) ;  /* 0x0000000c00208947 */ /* 0x000fea0003800000 */
[----:B------:R-:W1:Y:S01]  /*5970*/  LDC R0, c[0x0][0x28c] ;  /* 0x0000a300ff007b82 */ /* 0x000e620000000800 */
[C---:B------:R-:W-:Y:S01]  /*5980*/  LOP3.LUT P2, RZ, R18.reuse, 0x7f, RZ, 0xc0, !PT ;  /* 0x0000007f12ff7812 */ /* 0x040fe2000784c0ff */
[----:B------:R-:W-:Y:S01]  /*5990*/  ULDC UR5, c[0x0][0x900] ;  /* 0x0002400000057ab9 */ /* 0x000fe20000000800 */
[----:B------:R-:W-:Y:S01]  /*59a0*/  LOP3.LUT P0, RZ, R18, 0x1f, RZ, 0xc0, !PT ;  /* 0x0000001f12ff7812 */ /* 0x000fe2000780c0ff */
[----:B------:R-:W-:Y:S01]  /*59b0*/  UMOV UR6, 0xffffffff ;  /* 0xffffffff00067882 */ /* 0x000fe20000000000 */
[----:B------:R-:W-:Y:S01]  /*59c0*/  BSSY B0, `(.L_x_114) ;  /* 0x00000c2000007945 */ /* 0x000fe20003800000 */
[----:B------:R-:W-:Y:S01]  /*59d0*/  USHF.L.U32 UR6, UR6, UR5, URZ ;  /* 0x0000000506067299 */ /* 0x000fe2000800063f */
[----:B------:R-:W-:Y:S01]  /*59e0*/  IMAD.MOV.U32 R10, RZ, RZ, 0x1 ;  /* 0x00000001ff0a7424 */ /* 0x000fe200078e00ff */
[----:B------:R-:W-:Y:S01]  /*59f0*/  LOP3.LUT R18, R22, 0x2, RZ, 0xfc, !PT ;  /* 0x0000000216127812 */ /* 0x000fe200078efcff */
[----:B------:R-:W-:Y:S01]  /*5a00*/  ULDC UR4, c[0x0][0x8a8] ;  /* 0x00022a0000047ab9 */ /* 0x000fe20000000800 */
[----:B------:R-:W-:Y:S01]  /*5a10*/  PLOP3.LUT P0, PT, P0, P2, PT, 0x8a, 0x0 ;  /* 0x000000000000781c */ /* 0x000fe20000705172 */
[----:B------:R-:W-:Y:S01]  /*5a20*/  UMOV UR7, 0x1 ;  /* 0x0000000100077882 */ /* 0x000fe20000000000 */
[----:B------:R-:W-:-:S02]  /*5a30*/  UIADD3 UR15, UR4, -0x1, URZ ;  /* 0xffffffff040f7890 */ /* 0x000fc4000fffe03f */
[----:B------:R-:W-:Y:S02]  /*5a40*/  USHF.L.U32 UR17, UR7, UR5, URZ ;  /* 0x0000000507117299 */ /* 0x000fe4000800063f */
[----:B------:R-:W-:Y:S01]  /*5a50*/  ULOP3.LUT UR16, URZ, UR6, URZ, 0x33, !UPT ;  /* 0x000000063f107292 */ /* 0x000fe2000f8e333f */
[----:B------:R-:W-:Y:S01]  /*5a60*/  ULDC.64 UR20, c[0x0][0x198] ;  /* 0x0000660000147ab9 */ /* 0x000fe20000000a00 */
[----:B-1----:R-:W-:-:S05]  /*5a70*/  VIADD R0, R0, 0x3f ;  /* 0x0000003f00007836 */ /* 0x002fca0000000000 */
[----:B------:R-:W-:-:S04]  /*5a80*/  SHF.R.S32.HI R3, RZ, 0x1f, R0 ;  /* 0x0000001fff037819 */ /* 0x000fc80000011400 */
[----:B------:R-:W-:Y:S01]  /*5a90*/  LEA.HI R3, R3, R0, RZ, 0x6 ;  /* 0x0000000003037211 */ /* 0x000fe200078f30ff */
[----:B------:R-:W-:-:S03]  /*5aa0*/  IMAD.MOV.U32 R0, RZ, RZ, RZ ;  /* 0x000000ffff007224 */ /* 0x000fc600078e00ff */
[----:B------:R-:W-:Y:S01]  /*5ab0*/  SHF.R.S32.HI R11, RZ, 0x6, R3 ;  /* 0x00000006ff0b7819 */ /* 0x000fe20000011403 */
[----:B------:R-:W-:-:S04]  /*5ac0*/  IMAD.MOV.U32 R3, RZ, RZ, 0x1 ;  /* 0x00000001ff037424 */ /* 0x000fc800078e00ff */
[----:B------:R-:W-:-:S07]  /*5ad0*/  VIADD R12, R11, 0x1 ;  /* 0x000000010b0c7836 */ /* 0x000fce0000000000 */
.L_x_126:
[----:B------:R-:W-:-:S03]  /*5ae0*/  UMOV UR4, 0xffffffff ;  /* 0xffffffff00047882 */ /* 0x000fc60000000000 */
[----:B------:R-:W-:Y:S05]  /*5af0*/  BRA.DIV UR4, `(.L_x_115) ;  /* 0x0000001204cc7947 */ /* 0x000fea000b800000 */
[----:B------:R-:W-:-:S13]  /*5b00*/  ELECT P6, URZ, PT ;  /* 0x00000000003f782f */ /* 0x000fda00038c0000 */
.L_x_145:
[----:B------:R-:W1:Y:S01]  /*5b10*/  LDC R4, c[0x0][0x28c] ;  /* 0x0000a300ff047b82 */ /* 0x000e620000000800 */
[----:B------:R-:W-:Y:S01]  /*5b20*/  BSSY B1, `(.L_x_116) ;  /* 0x0000037000017945 */ /* 0x000fe20003800000 */
[----:B-1----:R-:W-:-:S13]  /*5b30*/  ISETP.LT.OR P6, PT, R4, 0x1, !P6 ;  /* 0x000000010400780c */ /* 0x002fda00077c1670 */
[----:B------:R-:W-:Y:S05]  /*5b40*/  @P6 BRA `(.L_x_117) ;  /* 0x0000000000d06947 */ /* 0x000fea0003800000 */
[----:B------:R-:W-:Y:S02]  /*5b50*/  IMAD.SHL.U32 R14, R7, 0x40, RZ ;  /* 0x00000040070e7824 */ /* 0x000fe400078e00ff */
[----:B------:R-:W-:Y:S02]  /*5b60*/  IMAD.SHL.U32 R13, R13, 0x80, RZ ;  /* 0x000000800d0d7824 */ /* 0x000fe400078e00ff */
[----:B------:R-:W-:Y:S02]  /*5b70*/  IMAD.MOV.U32 R19, RZ, RZ, RZ ;  /* 0x000000ffff137224 */ /* 0x000fe400078e00ff */
[----:B------:R-:W-:Y:S02]  /*5b80*/  IMAD.MOV.U32 R4, RZ, RZ, R12 ;  /* 0x000000ffff047224 */ /* 0x000fe400078e000c */
[----:B------:R-:W-:Y:S02]  /*5b90*/  IMAD.MOV.U32 R5, RZ, RZ, R3 ;  /* 0x000000ffff057224 */ /* 0x000fe400078e0003 */
[----:B------:R-:W-:-:S07]  /*5ba0*/  IMAD.MOV.U32 R7, RZ, RZ, R0 ;  /* 0x000000ffff077224 */ /* 0x000fce00078e0000 */
.L_x_121:
[----:B------:R-:W1:Y:S01]  /*5bb0*/  S2R R9, SR_CgaCtaId ;  /* 0x0000000000097919 */ /* 0x000e620000008800 */
[----:B------:R-:W-:-:S04]  /*5bc0*/  MOV R8, 0x400 ;  /* 0x0000040000087802 */ /* 0x000fc80000000f00 */
[----:B-1----:R-:W-:Y:S02]  /*5bd0*/  LEA R20, R9, R8, 0x18 ;  /* 0x0000000809147211 */ /* 0x002fe400078ec0ff */
[----:B------:R-:W-:Y:S01]  /*5be0*/  SHF.L.U32 R8, R5, 0x1f, RZ ;  /* 0x0000001f05087819 */ /* 0x000fe200000006ff */
[----:B------:R-:W1:Y:S02]  /*5bf0*/  @!P2 LDC R9, c[0x0][0x500] ;  /* 0x00014000ff09ab82 */ /* 0x000e640000000800 */
[----:B------:R-:W-:-:S04]  /*5c00*/  IMAD R15, R7, 0x8, R20 ;  /* 0x00000008070f7824 */ /* 0x000fc800078e0214 */
[----:B------:R-:W2:Y:S02]  /*5c10*/  SYNCS.PHASECHK.TRANS64.TRYWAIT P1, [R15+URZ+0x40], R8 ;  /* 0x000040080f0075a7 */ /* 0x000ea4000802017f */
[----:B--2---:R-:W-:Y:S05]  /*5c20*/  @!P1 BRA `(.L_x_118) ;  /* 0x0000001000a09947 */ /* 0x004fea0003800000 */
.L_x_146:
[----:B--2---:R-:W-:Y:S01]  /*5c30*/  PRMT R8, R18, 0x9910, RZ ;  /* 0x0000991012087816 */ /* 0x004fe200000000ff */
[----:B-1----:R1:W-:Y:S03]  /*5c40*/  @!P2 SYNCS.ARRIVE.TRANS64 RZ, [R15+URZ], R9 ;  /* 0x000000090fffa9a7 */ /* 0x0023e6000800003f */
[----:B------:R-:W-:-:S13]  /*5c50*/  ISETP.NE.AND P1, PT, R8, 0x2, PT ;  /* 0x000000020800780c */ /* 0x000fda0003f25270 */
[----:B-1----:R-:W-:Y:S05]  /*5c60*/  @P1 BRA `(.L_x_119) ;  /* 0x0000000000041947 */ /* 0x002fea0003800000 */
[----:B------:R-:W-:Y:S01]  /*5c70*/  BPT.TRAP 0x1 ;  /* 0x000000040000795c */ /* 0x000fe20000300000 */
.L_x_119:
[----:B------:R-:W-:Y:S05]  /*5c80*/  @P0 BRA `(.L_x_120) ;  /* 0x0000000000040947 */ /* 0x000fea0003800000 */
[----:B------:R-:W-:Y:S01]  /*5c90*/  BPT.TRAP 0x1 ;  /* 0x000000040000795c */ /* 0x000fe20000300000 */
.L_x_120:
[--C-:B------:R-:W-:Y:S01]  /*5ca0*/  IMAD R8, R7, 0x4000, R20.reuse ;  /* 0x0000400007087824 */ /* 0x100fe200078e0214 */
[----:B------:R-:W-:Y:S01]  /*5cb0*/  R2UR UR9, R15 ;  /* 0x000000000f0972ca */ /* 0x000fe200000e0000 */
[C---:B------:R-:W-:Y:S01]  /*5cc0*/  IMAD R20, R7.reuse, 0x2000, R20 ;  /* 0x0000200007147824 */ /* 0x040fe200078e0214 */
[----:B------:R-:W-:Y:S01]  /*5cd0*/  UIADD3 UR4, UP0, UR20, 0xf0, URZ ;  /* 0x000000f014047890 */ /* 0x000fe2000ff1e03f */
[----:B------:R-:W-:Y:S01]  /*5ce0*/  VIADD R4, R4, 0xffffffff ;  /* 0xffffffff04047836 */ /* 0x000fe20000000000 */
[----:B------:R-:W-:Y:S01]  /*5cf0*/  R2UR UR5, R8 ;  /* 0x00000000080572ca */ /* 0x000fe200000e0000 */
[----:B------:R-:W-:Y:S01]  /*5d00*/  UIADD3 UR22, UP1, UR20, 0x1f0, URZ ;  /* 0x000001f014167890 */ /* 0x000fe2000ff3e03f */
[----:B------:R-:W-:Y:S01]  /*5d10*/  R2UR UR8, R20 ;  /* 0x00000000140872ca */ /* 0x000fe200000e0000 */
[----:B------:R-:W-:Y:S01]  /*5d20*/  VIADD R7, R7, 0x1 ;  /* 0x0000000107077836 */ /* 0x000fe20000000000 */
[----:B------:R-:W-:Y:S01]  /*5d30*/  R2UR UR11, R13 ;  /* 0x000000000d0b72ca */ /* 0x000fe200000e0000 */
[----:B------:R-:W-:Y:S01]  /*5d40*/  UIADD3.X UR23, URZ, UR21, URZ, UP1, !UPT ;  /* 0x000000153f177290 */ /* 0x000fe20008ffe43f */
[C---:B------:R-:W-:Y:S01]  /*5d50*/  R2UR UR10, R19.reuse ;  /* 0x00000000130a72ca */ /* 0x040fe200000e0000 */
[----:B------:R-:W-:Y:S01]  /*5d60*/  UMOV UR6, 0x0 ;  /* 0x0000000000067882 */ /* 0x000fe20000000000 */
[----:B------:R-:W-:Y:S01]  /*5d70*/  R2UR UR12, R6 ;  /* 0x00000000060c72ca */ /* 0x000fe200000e0000 */
[----:B------:R-:W-:Y:S01]  /*5d80*/  UMOV UR7, 0x10000000 ;  /* 0x1000000000077882 */ /* 0x000fe20000000000 */
[----:B------:R-:W-:Y:S01]  /*5d90*/  R2UR UR18, R14 ;  /* 0x000000000e1272ca */ /* 0x000fe200000e0000 */
[----:B------:R-:W-:Y:S01]  /*5da0*/  VIADD R19, R19, 0x40 ;  /* 0x0000004013137836 */ /* 0x000fe20000000000 */
[----:B------:R-:W-:Y:S01]  /*5db0*/  ISETP.GT.AND P3, PT, R4, 0x1, PT ;  /* 0x000000010400780c */ /* 0x000fe20003f64270 */
[----:B------:R-:W-:Y:S01]  /*5dc0*/  UIADD3 UR13, UR5, 0x6400, URZ ;  /* 0x00006400050d7890 */ /* 0x000fe2000fffe03f */
[----:B------:R-:W-:Y:S01]  /*5dd0*/  ISETP.NE.AND P1, PT, R7, 0x8, PT ;  /* 0x000000080700780c */ /* 0x000fe20003f25270 */
[----:B------:R-:W-:-:S02]  /*5de0*/  UIADD3.X UR5, URZ, UR21, URZ, UP0, !UPT ;  /* 0x000000153f057290 */ /* 0x000fc400087fe43f */
[----:B------:R-:W-:Y:S01]  /*5df0*/  UIADD3 UR14, UR8, 0x26400, URZ ;  /* 0x00026400080e7890 */ /* 0x000fe2000fffe03f */
[----:B------:R-:W-:Y:S02]  /*5e00*/  SEL R8, RZ, 0x1, P1 ;  /* 0x00000001ff087807 */ /* 0x000fe40000800000 */
[----:B------:R-:W-:Y:S01]  /*5e10*/  UMOV UR8, UR13 ;  /* 0x0000000d00087c82 */ /* 0x000fe20008000000 */
[----:B------:R-:W-:Y:S02]  /*5e20*/  SEL R7, R7, RZ, P1 ;  /* 0x000000ff07077207 */ /* 0x000fe40000800000 */
[----:B------:R-:W-:Y:S01]  /*5e30*/  LOP3.LUT R5, R5, R8, RZ, 0x3c, !PT ;  /* 0x0000000805057212 */ /* 0x000fe200078e3cff */
[----:B------:R1:W-:Y:S02]  /*5e40*/  UTMALDG.3D [UR8], [UR4], desc[UR6] ;  /* 0x00000608040075b4 */ /* 0x0003e40008011000 */
[----:B-1----:R-:W-:Y:S01]  /*5e50*/  UMOV UR8, UR14 ;  /* 0x0000000e00087c82 */ /* 0x002fe20008000000 */
[----:B------:R-:W-:-:S02]  /*5e60*/  UMOV UR11, UR18 ;  /* 0x00000012000b7c82 */ /* 0x000fc40008000000 */
[----:B------:R1:W-:Y:S02]  /*5e70*/  UTMALDG.3D [UR8], [UR22], desc[UR6] ;  /* 0x00000608160075b4 */ /* 0x0003e40008011000 */
[----:B-1----:R-:W-:Y:S05]  /*5e80*/  @P3 BRA `(.L_x_121) ;  /* 0xfffffffc00483947 */ /* 0x002fea000383ffff */
.L_x_117:
[----:B------:R-:W-:Y:S05]  /*5e90*/  BSYNC B1 ;  /* 0x0000000000017941 */ /* 0x000fea0003800000 */
.L_x_116:
[----:B------:R-:W-:Y:S01]  /*5ea0*/  LOP3.LUT P3, RZ, R10, 0xff, RZ, 0xc0, !PT ;  /* 0x000000ff0aff7812 */ /* 0x000fe2000786c0ff */
[----:B------:R-:W-:Y:S01]  /*5eb0*/  IMAD.IADD R0, R11, 0x1, R0 ;  /* 0x000000010b007824 */ /* 0x000fe200078e0200 */
[----:B------:R-:W-:Y:S01]  /*5ec0*/  IADD3 R16, P4, R16, UR36, RZ ;  /* 0x0000002410107c10 */ /* 0x000fe2000ff9e0ff */
[----:B------:R-:W-:Y:S01]  /*5ed0*/  ULDC.64 UR4, c[0x0][0x8f8] ;  /* 0x00023e0000047ab9 */ /* 0x000fe20000000a00 */
[----:B------:R-:W-:Y:S01]  /*5ee0*/  BSSY B1, `(.L_x_122) ;  /* 0x000006d000017945 */ /* 0x000fe20003800000 */
[----:B------:R-:W-:Y:S01]  /*5ef0*/  IMAD.MOV.U32 R13, RZ, RZ, -0x1 ;  /* 0xffffffffff0d7424 */ /* 0x000fe200078e00ff */
[----:B------:R-:W-:Y:S01]  /*5f00*/  SHF.R.U32.HI R4, RZ, 0x3, R0 ;  /* 0x00000003ff047819 */ /* 0x000fe20000011600 */
[----:B------:R-:W-:Y:S01]  /*5f10*/  IMAD.MOV.U32 R7, RZ, RZ, -0x1 ;  /* 0xffffffffff077424 */ /* 0x000fe200078e00ff */
[----:B------:R-:W-:Y:S02]  /*5f20*/  ISETP.GT.U32.AND P1, PT, R0, 0x7, PT ;  /* 0x000000070000780c */ /* 0x000fe40003f24070 */
[----:B------:R-:W-:-:S02]  /*5f30*/  LOP3.LUT R4, R4, 0x1, RZ, 0xc0, !PT ;  /* 0x0000000104047812 */ /* 0x000fc400078ec0ff */
[----:B------:R-:W-:Y:S01]  /*5f40*/  ISETP.LT.U32.AND P1, PT, R11, 0x8, P1 ;  /* 0x000000080b00780c */ /* 0x000fe20000f21070 */
[----:B------:R-:W1:Y:S01]  /*5f50*/  @P3 S2R R6, SR_CgaCtaId ;  /* 0x0000000000063919 */ /* 0x000e620000008800 */
[----:B------:R-:W-:Y:S02]  /*5f60*/  @P3 MOV R5, 0x400 ;  /* 0x0000040000053802 */ /* 0x000fe40000000f00 */
[----:B------:R-:W-:Y:S02]  /*5f70*/  IADD3.X R17, R17, UR41, RZ, P4, !PT ;  /* 0x0000002911117c10 */ /* 0x000fe4000a7fe4ff */
[----:B------:R-:W-:Y:S02]  /*5f80*/  ISETP.GE.U32.AND P4, PT, R16, UR4, PT ;  /* 0x0000000410007c0c */ /* 0x000fe4000bf86070 */
[----:B------:R-:W-:Y:S02]  /*5f90*/  LOP3.LUT R0, R0, 0x7, RZ, 0xc0, !PT ;  /* 0x0000000700007812 */ /* 0x000fe400078ec0ff */
[----:B------:R-:W-:-:S02]  /*5fa0*/  PRMT R10, RZ, 0x7610, R10 ;  /* 0x00007610ff0a7816 */ /* 0x000fc4000000000a */
[----:B-1----:R-:W-:Y:S01]  /*5fb0*/  @P3 LEA R5, R6, R5, 0x18 ;  /* 0x0000000506053211 */ /* 0x002fe200078ec0ff */
[----:B------:R-:W-:-:S03]  /*5fc0*/  IMAD.MOV.U32 R6, RZ, RZ, -0x1 ;  /* 0xffffffffff067424 */ /* 0x000fc600078e00ff */
[----:B------:R1:W-:Y:S01]  /*5fd0*/  @P3 SYNCS.ARRIVE.TRANS64.A1T0 RZ, [R5+URZ+0xb8], RZ ;  /* 0x0000b8ff05ff39a7 */ /* 0x0003e2000810003f */
[----:B------:R-:W-:Y:S02]  /*5fe0*/  ISETP.NE.U32.AND P3, PT, R4, 0x1, PT ;  /* 0x000000010400780c */ /* 0x000fe40003f65070 */
[----:B------:R-:W-:Y:S02]  /*5ff0*/  SEL R4, RZ, 0x1, !P1 ;  /* 0x00000001ff047807 */ /* 0x000fe40004800000 */
[----:B------:R-:W-:Y:S02]  /*6000*/  ISETP.GE.U32.AND.EX P1, PT, R17, UR5, PT, P4 ;  /* 0x0000000511007c0c */ /* 0x000fe4000bf26140 */
[----:B------:R-:W-:-:S04]  /*6010*/  ISETP.GT.U32.AND P3, PT, R11, 0x7, !P3 ;  /* 0x000000070b00780c */ /* 0x000fc80005f64070 */
[----:B-1----:R-:W-:-:S04]  /*6020*/  SEL R5, RZ, 0x1, !P3 ;  /* 0x00000001ff057807 */ /* 0x002fc80005800000 */
[--C-:B------:R-:W-:Y:S02]  /*6030*/  LOP3.LUT R3, R5, R3, R4.reuse, 0x96, !PT ;  /* 0x0000000305037212 */ /* 0x100fe400078e9604 */
[----:B------:R-:W-:Y:S01]  /*6040*/  PRMT R4, RZ, 0x7610, R4 ;  /* 0x00007610ff047816 */ /* 0x000fe20000000004 */
[----:B------:R-:W-:Y:S06]  /*6050*/  @P1 BRA `(.L_x_123) ;  /* 0x0000000400541947 */ /* 0x000fec0003800000 */
[----:B------:R-:W-:Y:S01]  /*6060*/  ULDC.64 UR4, c[0x0][0x8d0] ;  /* 0x0002340000047ab9 */ /* 0x000fe20000000a00 */
[----:B------:R-:W1:Y:S01]  /*6070*/  S2R R14, SR_CTAID.X ;  /* 0x00000000000e7919 */ /* 0x000e620000002500 */
[----:B------:R-:W-:Y:S01]  /*6080*/  ISETP.NE.U32.AND P1, PT, RZ, UR4, PT ;  /* 0x00000004ff007c0c */ /* 0x000fe2000bf25070 */
[----:B------:R-:W-:Y:S01]  /*6090*/  ULDC UR7, c[0x0][0x8d8] ;  /* 0x0002360000077ab9 */ /* 0x000fe20000000800 */
[----:B------:R-:W-:Y:S01]  /*60a0*/  IMAD.MOV.U32 R4, RZ, RZ, R16 ;  /* 0x000000ffff047224 */ /* 0x000fe200078e0010 */
[----:B------:R-:W2:Y:S01]  /*60b0*/  S2R R13, SR_CTAID.Y ;  /* 0x00000000000d7919 */ /* 0x000ea20000002600 */
[----:B------:R-:W-:Y:S01]  /*60c0*/  ISETP.NE.AND.EX P1, PT, RZ, UR5, PT, P1 ;  /* 0x00000005ff007c0c */ /* 0x000fe2000bf25310 */
[----:B------:R-:W-:-:S12]  /*60d0*/  IMAD.MOV.U32 R5, RZ, RZ, R17 ;  /* 0x000000ffff057224 */ /* 0x000fd800078e0011 */
[----:B------:R-:W-:Y:S05]  /*60e0*/  @!P1 BRA `(.L_x_124) ;  /* 0x0000000000289947 */ /* 0x000fea0003800000 */
[----:B------:R-:W-:Y:S02]  /*60f0*/  ULDC UR6, c[0x0][0x8dc] ;  /* 0x0002370000067ab9 */ /* 0x000fe40000000800 */
[----:B------:R-:W-:-:S05]  /*6100*/  IADD3 R9, P1, R16, UR6, RZ ;  /* 0x0000000610097c10 */ /* 0x000fca000ff3e0ff */
[----:B------:R-:W-:-:S04]  /*6110*/  IMAD.X R15, RZ, RZ, R17, P1 ;  /* 0x000000ffff0f7224 */ /* 0x000fc800008e0611 */
[----:B------:R-:W-:-:S04]  /*6120*/  IMAD.WIDE.U32 R6, R15, UR4, RZ ;  /* 0x000000040f067c25 */ /* 0x000fc8000f8e00ff */
[----:B------:R-:W-:-:S04]  /*6130*/  IMAD.WIDE.U32 R6, P1, R9, UR5, R6 ;  /* 0x0000000509067c25 */ /* 0x000fc8000f820006 */
[----:B------:R-:W-:-:S04]  /*6140*/  IMAD.WIDE.U32 R8, R9, UR4, RZ ;  /* 0x0000000409087c25 */ /* 0x000fc8000f8e00ff */
[----:B------:R-:W-:Y:S01]  /*6150*/  IMAD.X R5, RZ, RZ, RZ, P1 ;  /* 0x000000ffff057224 */ /* 0x000fe200008e06ff */
[----:B------:R-:W-:Y:S01]  /*6160*/  IADD3 RZ, P1, R9, R6, RZ ;  /* 0x0000000609ff7210 */ /* 0x000fe20007f3e0ff */
[----:B------:R-:W-:-:S04]  /*6170*/  IMAD.MOV.U32 R4, RZ, RZ, R7 ;  /* 0x000000ffff047224 */ /* 0x000fc800078e0007 */
[----:B------:R-:W-:-:S08]  /*6180*/  IMAD.WIDE.U32.X R4, R15, UR5, R4, P1 ;  /* 0x000000050f047c25 */ /* 0x000fd000088e0404 */
.L_x_124:
[--C-:B------:R-:W-:Y:S01]  /*6190*/  SHF.R.U64 R8, R4, UR7, R5.reuse ;  /* 0x0000000704087c19 */ /* 0x100fe20008001205 */
[----:B------:R-:W-:Y:S01]  /*61a0*/  ULDC.64 UR4, c[0x0][0x8c8] ;  /* 0x0002320000047ab9 */ /* 0x000fe20000000a00 */
[----:B------:R-:W-:Y:S01]  /*61b0*/  SHF.R.U32.HI R4, RZ, UR7, R5 ;  /* 0x00000007ff047c19 */ /* 0x000fe20008011605 */
[----:B------:R-:W3:Y:S01]  /*61c0*/  LDC R25, c[0x0][0x144] ;  /* 0x00005100ff197b82 */ /* 0x000ee20000000800 */
[----:B------:R-:W-:Y:S01]  /*61d0*/  IADD3 R7, P1, RZ, -R8, RZ ;  /* 0x80000008ff077210 */ /* 0x000fe20007f3e0ff */
[----:B------:R-:W-:Y:S01]  /*61e0*/  ULDC.64 UR8, c[0x0][0x8e8] ;  /* 0x00023a0000087ab9 */ /* 0x000fe20000000a00 */
[----:B-1----:R-:W-:Y:S01]  /*61f0*/  I2FP.F32.U32 R9, R14 ;  /* 0x0000000e00097245 */ /* 0x002fe20000201000 */
[----:B------:R-:W-:Y:S02]  /*6200*/  ULDC UR6, c[0x0][0x8b0] ;  /* 0x00022c0000067ab9 */ /* 0x000fe40000000800 */
[----:B------:R-:W-:Y:S01]  /*6210*/  IMAD.X R4, RZ, RZ, ~R4, P1 ;  /* 0x000000ffff047224 */ /* 0x000fe200008e0e04 */
[----:B------:R-:W-:Y:S01]  /*6220*/  ISETP.NE.U32.AND P1, PT, RZ, UR8, PT ;  /* 0x00000008ff007c0c */ /* 0x000fe2000bf25070 */
[----:B------:R-:W1:Y:S02]  /*6230*/  LDC R20, c[0x0][0x148] ;  /* 0x00005200ff147b82 */ /* 0x000e640000000800 */
[----:B------:R-:W-:Y:S01]  /*6240*/  IMAD R6, R4, UR4, RZ ;  /* 0x0000000404067c24 */ /* 0x000fe2000f8e02ff */
[----:B------:R-:W-:Y:S01]  /*6250*/  ISETP.NE.AND.EX P1, PT, RZ, UR9, PT, P1 ;  /* 0x00000009ff007c0c */ /* 0x000fe2000bf25310 */
[----:B------:R-:W-:Y:S01]  /*6260*/  IMAD.WIDE.U32 R4, R7, UR4, R16 ;  /* 0x0000000407047c25 */ /* 0x000fe2000f8e0010 */
[----:B------:R-:W-:-:S03]  /*6270*/  ULDC UR4, c[0x0][0x150] ;  /* 0x0000540000047ab9 */ /* 0x000fc60000000800 */
[----:B------:R-:W-:Y:S02]  /*6280*/  IMAD R7, R7, UR5, R6 ;  /* 0x0000000507077c24 */ /* 0x000fe4000f8e0206 */
[----:B------:R-:W-:Y:S01]  /*6290*/  FMUL R6, R9, UR4 ;  /* 0x0000000409067c20 */ /* 0x000fe20008400000 */
[----:B------:R-:W-:Y:S01]  /*62a0*/  ULDC UR4, c[0x0][0x8c0] ;  /* 0x0002300000047ab9 */ /* 0x000fe20000000800 */
[----:B------:R-:W-:Y:S01]  /*62b0*/  ULDC UR5, c[0x0][0x154] ;  /* 0x0000550000057ab9 */ /* 0x000fe20000000800 */
[----:B------:R-:W-:-:S03]  /*62c0*/  IMAD.IADD R5, R5, 0x1, R7 ;  /* 0x0000000105057824 */ /* 0x000fc600078e0207 */
[----:B------:R-:W4:Y:S02]  /*62d0*/  F2I.U32.TRUNC.NTZ R6, R6 ;  /* 0x0000000600067305 */ /* 0x000f24000020f000 */
[----:B------:R-:W-:Y:S02]  /*62e0*/  SHF.R.U64 R9, R4, UR4, R5 ;  /* 0x0000000404097c19 */ /* 0x000fe40008001205 */
[----:B--2---:R-:W-:-:S05]  /*62f0*/  I2FP.F32.U32 R4, R13 ;  /* 0x0000000d00047245 */ /* 0x004fca0000201000 */
[----:B------:R-:W-:Y:S01]  /*6300*/  FMUL R21, R4, UR5 ;  /* 0x0000000504157c20 */ /* 0x000fe20008400000 */
[----:B------:R-:W-:Y:S01]  /*6310*/  SHF.R.U32.HI R4, RZ, UR4, R5 ;  /* 0x00000004ff047c19 */ /* 0x000fe20008011605 */
[----:B------:R-:W-:-:S03]  /*6320*/  ULDC UR4, c[0x0][0x900] ;  /* 0x0002400000047ab9 */ /* 0x000fc60000000800 */
[--C-:B------:R-:W-:Y:S01]  /*6330*/  SHF.R.U64 R19, R9, UR6, R4.reuse ;  /* 0x0000000609137c19 */ /* 0x100fe20008001204 */
[----:B------:R-:W2:Y:S01]  /*6340*/  F2I.U32.TRUNC.NTZ R21, R21 ;  /* 0x0000001500157305 */ /* 0x000ea2000020f000 */
[----:B------:R-:W-:Y:S01]  /*6350*/  SHF.R.U32.HI R4, RZ, UR6, R4 ;  /* 0x00000006ff047c19 */ /* 0x000fe20008011604 */
[----:B----4-:R-:W-:-:S03]  /*6360*/  IMAD.MOV R6, RZ, RZ, -R6 ;  /* 0x000000ffff067224 */ /* 0x010fc600078e0a06 */
[----:B------:R-:W-:Y:S01]  /*6370*/  SHF.R.U64 R15, R19, UR4, R4 ;  /* 0x00000004130f7c19 */ /* 0x000fe20008001204 */
[----:B---3--:R-:W-:Y:S01]  /*6380*/  IMAD R14, R25, R6, R14 ;  /* 0x00000006190e7224 */ /* 0x008fe200078e020e */
[----:B------:R-:W-:-:S03]  /*6390*/  SHF.R.U32.HI R23, RZ, UR4, R4 ;  /* 0x00000004ff177c19 */ /* 0x000fc60008011604 */
[----:B------:R-:W-:Y:S02]  /*63a0*/  IMAD.MOV.U32 R4, RZ, RZ, R15 ;  /* 0x000000ffff047224 */ /* 0x000fe400078e000f */
[----:B------:R-:W-:Y:S01]  /*63b0*/  IMAD.MOV.U32 R5, RZ, RZ, R23 ;  /* 0x000000ffff057224 */ /* 0x000fe200078e0017 */
[----:B--2---:R-:W-:Y:S06]  /*63c0*/  @!P1 BRA `(.L_x_125) ;  /* 0x0000000000289947 */ /* 0x004fec0003800000 */
[----:B------:R-:W-:Y:S02]  /*63d0*/  ULDC UR4, c[0x0][0x8f4] ;  /* 0x00023d0000047ab9 */ /* 0x000fe40000000800 */
[----:B------:R-:W-:-:S05]  /*63e0*/  IADD3 R5, P1, R15, UR4, RZ ;  /* 0x000000040f057c10 */ /* 0x000fca000ff3e0ff */
[----:B------:R-:W-:-:S04]  /*63f0*/  IMAD.X R23, RZ, RZ, R23, P1 ;  /* 0x000000ffff177224 */ /* 0x000fc800008e0617 */
[----:B------:R-:W-:-:S04]  /*6400*/  IMAD.WIDE.U32 R6, R23, UR8, RZ ;  /* 0x0000000817067c25 */ /* 0x000fc8000f8e00ff */
[----:B------:R-:W-:-:S04]  /*6410*/  IMAD.WIDE.U32 R6, P1, R5, UR9, R6 ;  /* 0x0000000905067c25 */ /* 0x000fc8000f820006 */
[----:B------:R-:W-:-:S04]  /*6420*/  IMAD.WIDE.U32 R4, R5, UR8, RZ ;  /* 0x0000000805047c25 */ /* 0x000fc8000f8e00ff */
[----:B------:R-:W-:Y:S01]  /*6430*/  IMAD.MOV.U32 R4, RZ, RZ, R7 ;  /* 0x000000ffff047224 */ /* 0x000fe200078e0007 */
[----:B------:R-:W-:Y:S01]  /*6440*/  IADD3 RZ, P3, R5, R6, RZ ;  /* 0x0000000605ff7210 */ /* 0x000fe20007f7e0ff */
[----:B------:R-:W-:-:S04]  /*6450*/  IMAD.X R5, RZ, RZ, RZ, P1 ;  /* 0x000000ffff057224 */ /* 0x000fc800008e06ff */
[----:B------:R-:W-:-:S08]  /*6460*/  IMAD.WIDE.U32.X R4, R23, UR9, R4, P3 ;  /* 0x0000000917047c25 */ /* 0x000fd000098e0404 */
.L_x_125:
[----:B------:R-:W-:Y:S01]  /*6470*/  ISETP.NE.AND P1, PT, R2, 0x1, PT ;  /* 0x000000010200780c */ /* 0x000fe20003f25270 */
[----:B------:R-:W-:Y:S01]  /*6480*/  ULDC UR4, c[0x0][0x8f0] ;  /* 0x00023c0000047ab9 */ /* 0x000fe20000000800 */
[----:B------:R-:W-:Y:S01]  /*6490*/  LOP3.LUT R19, R19, UR16, RZ, 0xc0, !PT ;  /* 0x0000001013137c12 */ /* 0x000fe2000f8ec0ff */
[----:B------:R-:W-:Y:S01]  /*64a0*/  IMAD.MOV R21, RZ, RZ, -R21 ;  /* 0x000000ffff157224 */ /* 0x000fe200078e0a15 */
[----:B------:R-:W-:Y:S01]  /*64b0*/  SHF.R.U64 R4, R4, UR4, R5 ;  /* 0x0000000404047c19 */ /* 0x000fe20008001205 */
[----:B------:R-:W-:Y:S01]  /*64c0*/  ULDC UR4, c[0x0][0x8e0] ;  /* 0x0002380000047ab9 */ /* 0x000fe20000000800 */
[----:B------:R-:W-:Y:S01]  /*64d0*/  ULDC UR5, c[0x0][0x8b8] ;  /* 0x00022e0000057ab9 */ /* 0x000fe20000000800 */
[----:B------:R-:W-:Y:S02]  /*64e0*/  IMAD.MOV.U32 R5, RZ, RZ, 0x1 ;  /* 0x00000001ff057424 */ /* 0x000fe400078e00ff */
[----:B------:R-:W-:Y:S02]  /*64f0*/  IMAD.MOV R6, RZ, RZ, -R4 ;  /* 0x000000ffff067224 */ /* 0x000fe400078e0a04 */
[----:B------:R-:W-:Y:S01]  /*6500*/  IMAD R19, R4, UR17, R19 ;  /* 0x0000001104137c24 */ /* 0x000fe2000f8e0213 */
[----:B------:R-:W-:Y:S01]  /*6510*/  LOP3.LUT R4, R9, UR15, RZ, 0xc0, !PT ;  /* 0x0000000f09047c12 */ /* 0x000fe2000f8ec0ff */
[----:B-1----:R-:W-:-:S02]  /*6520*/  @P1 IMAD R14, R20, R21, R13 ;  /* 0x00000015140e1224 */ /* 0x002fc400078e020d */
[----:B------:R-:W-:Y:S01]  /*6530*/  IMAD R15, R6, UR4, R15 ;  /* 0x00000004060f7c24 */ /* 0x000fe2000f8e020f */
[----:B------:R-:W-:Y:S01]  /*6540*/  ULDC UR4, c[0x0][0x8a8] ;  /* 0x00022a0000047ab9 */ /* 0x000fe20000000800 */
[----:B------:R-:W-:Y:S02]  /*6550*/  IMAD R14, R19, UR5, R14 ;  /* 0x00000005130e7c24 */ /* 0x000fe4000f8e020e */
[--C-:B------:R-:W-:Y:S01]  /*6560*/  IMAD R15, R15, UR4, R4.reuse ;  /* 0x000000040f0f7c24 */ /* 0x100fe2000f8e0204 */
[----:B------:R-:W-:Y:S01]  /*6570*/  PRMT R4, R5, 0x7610, R4 ;  /* 0x0000761005047816 */ /* 0x000fe20000000004 */
[----:B------:R-:W-:-:S03]  /*6580*/  IMAD.MOV.U32 R6, RZ, RZ, R8 ;  /* 0x000000ffff067224 */ /* 0x000fc600078e0008 */
[----:B------:R-:W-:Y:S02]  /*6590*/  SEL R7, R15, R14, !P1 ;  /* 0x0000000e0f077207 */ /* 0x000fe40004800000 */
[----:B------:R-:W-:-:S07]  /*65a0*/  SEL R13, R14, R15, !P1 ;  /* 0x0000000f0e0d7207 */ /* 0x000fce0004800000 */
.L_x_123:
[----:B------:R-:W-:Y:S05]  /*65b0*/  BSYNC B1 ;  /* 0x0000000000017941 */ /* 0x000fea0003800000 */
.L_x_122:
[----:B------:R-:W-:-:S13]  /*65c0*/  LOP3.LUT P1, RZ, R4, 0xff, RZ, 0xc0, !PT ;  /* 0x000000ff04ff7812 */ /* 0x000fda000782c0ff */
[----:B------:R-:W-:Y:S05]  /*65d0*/  @P1 BRA `(.L_x_126) ;  /* 0xfffffff400401947 */ /* 0x000fea000383ffff */
[----:B------:R-:W-:Y:S05]  /*65e0*/  BSYNC B0 ;  /* 0x0000000000007941 */ /* 0x000fea0003800000 */
.L_x_114:
[----:B------:R-:W-:-:S03]  /*65f0*/  UMOV UR4, 0xffffffff ;  /* 0xffffffff00047882 */ /* 0x000fc60000000000 */
[----:B------:R-:W-:Y:S05]  /*6600*/  BRA.DIV UR4, `(.L_x_127) ;  /* 0x0000000a043c7947 */ /* 0x000fea000b800000 */
[----:B------:R-:W-:-:S13]  /*6610*/  ELECT P6, URZ, PT ;  /* 0x00000000003f782f */ /* 0x000fda00038c0000 */
.L_x_149:
[----:B------:R-:W-:Y:S05]  /*6620*/  @!P6 BRA `(.L_x_11) ;  /* 0x000000040034e947 */ /* 0x000fea0003800000 */
[----:B------:R-:W-:-:S04]  /*6630*/  LOP3.LUT R22, R22, 0x2, RZ, 0xfc, !PT ;  /* 0x0000000216167812 */ /* 0x000fc800078efcff */
[----:B------:R-:W-:-:S13]  /*6640*/  ISETP.NE.AND P0, PT, R22, 0x3, PT ;  /* 0x000000031600780c */ /* 0x000fda0003f05270 */
[----:B------:R-:W-:Y:S05]  /*6650*/  @!P0 BRA `(.L_x_128) ;  /* 0x0000000000048947 */ /* 0x000fea0003800000 */
[----:B------:R-:W-:Y:S01]  /*6660*/  BPT.TRAP 0x1 ;  /* 0x000000040000795c */ /* 0x000fe20000300000 */
.L_x_128:
[----:B------:R-:W1:Y:S01]  /*6670*/  S2R R5, SR_CgaCtaId ;  /* 0x0000000000057919 */ /* 0x000e620000008800 */
[----:B------:R-:W-:Y:S02]  /*6680*/  MOV R2, 0x400 ;  /* 0x0000040000027802 */ /* 0x000fe40000000f00 */
[----:B------:R-:W-:Y:S02]  /*6690*/  SHF.L.U32 R4, R3, 0x1f, RZ ;  /* 0x0000001f03047819 */ /* 0x000fe400000006ff */
[----:B-1----:R-:W-:-:S05]  /*66a0*/  LEA R5, R5, R2, 0x18 ;  /* 0x0000000205057211 */ /* 0x002fca00078ec0ff */
[----:B------:R-:W-:-:S04]  /*66b0*/  VIADD R5, R5, 0x40 ;  /* 0x0000004005057836 */ /* 0x000fc80000000000 */
[C---:B------:R-:W-:Y:S02]  /*66c0*/  IMAD R7, R0.reuse, 0x8, R5 ;  /* 0x0000000800077824 */ /* 0x040fe400078e0205 */
[----:B------:R-:W-:Y:S02]  /*66d0*/  VIADD R0, R0, 0x1 ;  /* 0x0000000100007836 */ /* 0x000fe40000000000 */
[----:B------:R-:W1:Y:S03]  /*66e0*/  SYNCS.PHASECHK.TRANS64.TRYWAIT P0, [R7+URZ], R4 ;  /* 0x00000004070075a7 */ /* 0x000e66000800017f */
[----:B------:R-:W-:-:S04]  /*66f0*/  ISETP.NE.AND P1, PT, R0, 0x8, PT ;  /* 0x000000080000780c */ /* 0x000fc80003f25270 */
[----:B------:R-:W-:Y:S02]  /*6700*/  SEL R2, RZ, 0x1, P1 ;  /* 0x00000001ff027807 */ /* 0x000fe40000800000 */
[----:B------:R-:W-:Y:S02]  /*6710*/  SEL R0, R0, RZ, P1 ;  /* 0x000000ff00007207 */ /* 0x000fe40000800000 */
[----:B------:R-:W-:-:S03]  /*6720*/  LOP3.LUT R9, R3, R2, RZ, 0x3c, !PT ;  /* 0x0000000203097212 */ /* 0x000fc600078e3cff */
[----:B------:R-:W-:Y:S01]  /*6730*/  IMAD R6, R0, 0x8, R5 ;  /* 0x0000000800067824 */ /* 0x000fe200078e0205 */
[----:B------:R-:W-:Y:S01]  /*6740*/  SHF.L.U32 R3, R9, 0x1f, RZ ;  /* 0x0000001f09037819 */ /* 0x000fe200000006ff */
[----:B-1----:R-:W-:Y:S06]  /*6750*/  @!P0 BRA `(.L_x_129) ;  /* 0x0000000800088947 */ /* 0x002fec0003800000 */
.L_x_150:
[----:B------:R-:W2:Y:S01]  /*6760*/  SYNCS.PHASECHK.TRANS64.TRYWAIT P0, [R6+URZ], R3 ;  /* 0x00000003060075a7 */ /* 0x000ea2000800017f */
[----:B------:R-:W-:-:S05]  /*6770*/  VIADD R0, R0, 0x1 ;  /* 0x0000000100007836 */ /* 0x000fca0000000000 */
[----:B------:R-:W-:-:S04]  /*6780*/  ISETP.NE.AND P1, PT, R0, 0x8, PT ;  /* 0x000000080000780c */ /* 0x000fc80003f25270 */
[----:B------:R-:W-:Y:S02]  /*6790*/  SEL R2, RZ, 0x1, P1 ;  /* 0x00000001ff027807 */ /* 0x000fe40000800000 */
[----:B------:R-:W-:Y:S02]  /*67a0*/  SEL R0, R0, RZ, P1 ;  /* 0x000000ff00007207 */ /* 0x000fe40000800000 */
[----:B------:R-:W-:-:S03]  /*67b0*/  LOP3.LUT R9, R9, R2, RZ, 0x3c, !PT ;  /* 0x0000000209097212 */ /* 0x000fc600078e3cff */
[----:B-1----:R-:W-:Y:S01]  /*67c0*/  IMAD R7, R0, 0x8, R5 ;  /* 0x0000000800077824 */ /* 0x002fe200078e0205 */
[----:B------:R-:W-:Y:S01]  /*67d0*/  SHF.L.U32 R4, R9, 0x1f, RZ ;  /* 0x0000001f09047819 */ /* 0x000fe200000006ff */
[----:B--2---:R-:W-:Y:S06]  /*67e0*/  @!P0 BRA `(.L_x_130) ;  /* 0x0000000400f88947 */ /* 0x004fec0003800000 */
.L_x_151:
        /* <DEDUP_REMOVED lines=9> */
.L_x_152:
        /* <DEDUP_REMOVED lines=9> */
.L_x_153:
        /* <DEDUP_REMOVED lines=9> */
.L_x_154:
        /* <DEDUP_REMOVED lines=9> */
.L_x_155:
[----:B------:R-:W2:Y:S01]  /*6a30*/  SYNCS.PHASECHK.TRANS64.TRYWAIT P0, [R7+URZ], R4 ;  /* 0x00000004070075a7 */ /* 0x000ea2000800017f */
[----:B------:R-:W-:-:S05]  /*6a40*/  VIADD R0, R0, 0x1 ;  /* 0x0000000100007836 */ /* 0x000fca0000000000 */
[----:B------:R-:W-:-:S04]  /*6a50*/  ISETP.NE.AND P1, PT, R0, 0x8, PT ;  /* 0x000000080000780c */ /* 0x000fc80003f25270 */
[----:B------:R-:W-:Y:S02]  /*6a60*/  SEL R2, RZ, 0x1, P1 ;  /* 0x00000001ff027807 */ /* 0x000fe40000800000 */
[----:B------:R-:W-:Y:S02]  /*6a70*/  SEL R0, R0, RZ, P1 ;  /* 0x000000ff00007207 */ /* 0x000fe40000800000 */
[----:B------:R-:W-:Y:S01]  /*6a80*/  LOP3.LUT R2, R9, R2, RZ, 0x3c, !PT ;  /* 0x0000000209027212 */ /* 0x000fe200078e3cff */
[----:B--2---:R-:W-:Y:S06]  /*6a90*/  @!P0 BRA `(.L_x_135) ;  /* 0x0000000400b08947 */ /* 0x004fec0003800000 */
.L_x_156:
[----:B------:R-:W-:Y:S01]  /*6aa0*/  IMAD R5, R0, 0x8, R5 ;  /* 0x0000000800057824 */ /* 0x000fe200078e0205 */
[----:B------:R-:W-:-:S07]  /*6ab0*/  SHF.L.U32 R0, R2, 0x1f, RZ ;  /* 0x0000001f02007819 */ /* 0x000fce00000006ff */
.L_x_136:
[----:B---3--:R3:W4:Y:S02]  /*6ac0*/  SYNCS.PHASECHK.TRANS64.TRYWAIT P0, [R5+URZ], R0 ;  /* 0x00000000050075a7 */ /* 0x008724000800017f */
[----:B----4-:R-:W-:Y:S05]  /*6ad0*/  @!P0 NANOSLEEP.SYNCS 0x989680 ;  /* 0x009896800000895d */ /* 0x010fea0003900000 */
[----:B------:R-:W4:Y:S02]  /*6ae0*/  @!P0 SYNCS.PHASECHK.TRANS64 P0, [R5+URZ], R0 ;  /* 0x00000000050085a7 */ /* 0x000f24000800007f */
[----:B----4-:R-:W-:Y:S05]  /*6af0*/  @!P0 BRA `(.L_x_136) ;  /* 0xfffffffc00f08947 */ /* 0x010fea000383ffff */
.L_x_11:
[----:B------:R-:W-:Y:S05]  /*6b00*/  BSYNC B6 ;  /* 0x0000000000067941 */ /* 0x000fea0003800000 */
.L_x_9:
[----:B------:R-:W-:Y:S05]  /*6b10*/  EXIT ;  /* 0x000000000000794d */ /* 0x000fea0003800000 */
.L_x_24:
[----:B----4-:R4:W1:Y:S02]  /*6b20*/  SYNCS.PHASECHK.TRANS64.TRYWAIT P1, [R3+URZ], R0 ;  /* 0x00000000030075a7 */ /* 0x010864000802017f */
[----:B-1----:R-:W-:Y:S05]  /*6b30*/  @!P1 NANOSLEEP.SYNCS 0x989680 ;  /* 0x009896800000995d */ /* 0x002fea0003900000 */
[----:B------:R-:W1:Y:S02]  /*6b40*/  @!P1 SYNCS.PHASECHK.TRANS64 P1, [R3+URZ], R0 ;  /* 0x00000000030095a7 */ /* 0x000e64000802007f */
[----:B-1----:R-:W-:Y:S05]  /*6b50*/  @!P1 BRA `(.L_x_24) ;  /* 0xfffffffc00f09947 */ /* 0x002fea000383ffff */
[----:B------:R-:W-:Y:S05]  /*6b60*/  BRA `(.L_x_23) ;  /* 0xffffffac00147947 */ /* 0x000fea000383ffff */
.L_x_29:
[----:B---3--:R-:W-:-:S04]  /*6b70*/  IMAD.U32 R4, RZ, RZ, UR4 ;  /* 0x00000004ff047e24 */ /* 0x008fc8000f8e00ff */
[----:B------:R3:W4:Y:S03]  /*6b80*/  SYNCS.PHASECHK.TRANS64.TRYWAIT P1, [R4+URZ], R3 ;  /* 0x00000003040075a7 */ /* 0x000726000802017f */
[----:B----4-:R-:W-:Y:S05]  /*6b90*/  @!P1 NANOSLEEP.SYNCS 0x989680 ;  /* 0x009896800000995d */ /* 0x010fea0003900000 */
[----:B------:R-:W4:Y:S02]  /*6ba0*/  @!P1 SYNCS.PHASECHK.TRANS64 P1, [R4+URZ], R3 ;  /* 0x00000003040095a7 */ /* 0x000f24000802007f */
[----:B----4-:R-:W-:Y:S05]  /*6bb0*/  @!P1 BRA `(.L_x_29) ;  /* 0xfffffffc00ec9947 */ /* 0x010fea000383ffff */
[----:B------:R-:W-:Y:S05]  /*6bc0*/  BRA `(.L_x_28) ;  /* 0xffffffac00e87947 */ /* 0x000fea000383ffff */
.L_x_50:
[----:B---3--:R3:W4:Y:S02]  /*6bd0*/  SYNCS.PHASECHK.TRANS64.TRYWAIT P2, [R4+URZ+0x80], R3 ;  /* 0x00008003040075a7 */ /* 0x008724000804017f */
[----:B----4-:R-:W-:Y:S05]  /*6be0*/  @!P2 NANOSLEEP.SYNCS 0x989680 ;  /* 0x009896800000a95d */ /* 0x010fea0003900000 */
[----:B------:R-:W4:Y:S02]  /*6bf0*/  @!P2 SYNCS.PHASECHK.TRANS64 P2, [R4+URZ+0x80], R3 ;  /* 0x000080030400a5a7 */ /* 0x000f24000804007f */
[----:B----4-:R-:W-:Y:S05]  /*6c00*/  @!P2 BRA `(.L_x_50) ;  /* 0xfffffffc00f0a947 */ /* 0x010fea000383ffff */
[----:B------:R-:W-:Y:S05]  /*6c10*/  BRA `(.L_x_137) ;  /* 0xffffffb800b87947 */ /* 0x000fea000383ffff */
.L_x_64:
[----:B-1----:R1:W2:Y:S02]  /*6c20*/  SYNCS.PHASECHK.TRANS64.TRYWAIT P3, [R5+URZ+0x80], R0 ;  /* 0x00008000050075a7 */ /* 0x0022a4000806017f */
[----:B--2---:R-:W-:Y:S05]  /*6c30*/  @!P3 NANOSLEEP.SYNCS 0x989680 ;  /* 0x009896800000b95d */ /* 0x004fea0003900000 */
[----:B------:R-:W2:Y:S02]  /*6c40*/  @!P3 SYNCS.PHASECHK.TRANS64 P3, [R5+URZ+0x80], R0 ;  /* 0x000080000500b5a7 */ /* 0x000ea4000806007f */
[----:B--2---:R-:W-:Y:S05]  /*6c50*/  @!P3 BRA `(.L_x_64) ;  /* 0xfffffffc00f0b947 */ /* 0x004fea000383ffff */
[----:B------:R-:W-:Y:S05]  /*6c60*/  BRA `(.L_x_138) ;  /* 0xffffffc400587947 */ /* 0x000fea000383ffff */
.L_x_84:
[----:B-1----:R-:W-:-:S04]  /*6c70*/  IMAD.U32 R3, RZ, RZ, UR4 ;  /* 0x00000004ff037e24 */ /* 0x002fc8000f8e00ff */
[----:B------:R1:W2:Y:S03]  /*6c80*/  SYNCS.PHASECHK.TRANS64.TRYWAIT P0, [R3+URZ+0xb8], R0 ;  /* 0x0000b800030075a7 */ /* 0x0002a6000800017f */
[----:B--2---:R-:W-:Y:S05]  /*6c90*/  @!P0 NANOSLEEP.SYNCS 0x989680 ;  /* 0x009896800000895d */ /* 0x004fea0003900000 */
[----:B------:R-:W2:Y:S02]  /*6ca0*/  @!P0 SYNCS.PHASECHK.TRANS64 P0, [R3+URZ+0xb8], R0 ;  /* 0x0000b800030085a7 */ /* 0x000ea4000800007f */
[----:B--2---:R-:W-:Y:S05]  /*6cb0*/  @!P0 BRA `(.L_x_84) ;  /* 0xfffffffc00ec8947 */ /* 0x004fea000383ffff */
[----:B------:R-:W-:Y:S05]  /*6cc0*/  BRA `(.L_x_83) ;  /* 0xffffffd800f07947 */ /* 0x000fea000383ffff */
.L_x_93:
[----:B-1----:R-:W-:-:S04]  /*6cd0*/  IMAD.U32 R5, RZ, RZ, UR5 ;  /* 0x00000005ff057e24 */ /* 0x002fc8000f8e00ff */
[----:B------:R1:W2:Y:S03]  /*6ce0*/  SYNCS.PHASECHK.TRANS64.TRYWAIT P1, [R5+URZ+0x98], R4 ;  /* 0x00009804050075a7 */ /* 0x0002a6000802017f */
[----:B--2---:R-:W-:Y:S05]  /*6cf0*/  @!P1 NANOSLEEP.SYNCS 0x989680 ;  /* 0x009896800000995d */ /* 0x004fea0003900000 */
[----:B------:R-:W2:Y:S02]  /*6d00*/  @!P1 SYNCS.PHASECHK.TRANS64 P1, [R5+URZ+0x98], R4 ;  /* 0x00009804050095a7 */ /* 0x000ea4000802007f */
[----:B--2---:R-:W-:Y:S05]  /*6d10*/  @!P1 BRA `(.L_x_93) ;  /* 0xfffffffc00ec9947 */ /* 0x004fea000383ffff */
[----:B------:R-:W-:Y:S05]  /*6d20*/  BRA `(.L_x_139) ;  /* 0xffffffdc00e87947 */ /* 0x000fea000383ffff */
.L_x_99:
[----:B-1----:R-:W-:-:S04]  /*6d30*/  IMAD.U32 R5, RZ, RZ, UR4 ;  /* 0x00000004ff057e24 */ /* 0x002fc8000f8e00ff */
[----:B------:R1:W2:Y:S03]  /*6d40*/  SYNCS.PHASECHK.TRANS64.TRYWAIT P1, [R5+URZ+0x98], R4 ;  /* 0x00009804050075a7 */ /* 0x0002a6000802017f */
[----:B--2---:R-:W-:Y:S05]  /*6d50*/  @!P1 NANOSLEEP.SYNCS 0x989680 ;  /* 0x009896800000995d */ /* 0x004fea0003900000 */
[----:B------:R-:W2:Y:S02]  /*6d60*/  @!P1 SYNCS.PHASECHK.TRANS64 P1, [R5+URZ+0x98], R4 ;  /* 0x00009804050095a7 */ /* 0x000ea4000802007f */
[----:B--2---:R-:W-:Y:S05]  /*6d70*/  @!P1 BRA `(.L_x_99) ;  /* 0xfffffffc00ec9947 */ /* 0x004fea000383ffff */
[----:B------:R-:W-:Y:S05]  /*6d80*/  BRA `(.L_x_140) ;  /* 0xffffffe000507947 */ /* 0x000fea000383ffff */
.L_x_109:
[----:B-1----:R1:W3:Y:S02]  /*6d90*/  SYNCS.PHASECHK.TRANS64.TRYWAIT P0, [R3+URZ+0x98], R0 ;  /* 0x00009800030075a7 */ /* 0x0022e4000800017f */
[----:B---3--:R-:W-:Y:S05]  /*6da0*/  @!P0 NANOSLEEP.SYNCS 0x989680 ;  /* 0x009896800000895d */ /* 0x008fea0003900000 */
[----:B------:R-:W3:Y:S02]  /*6db0*/  @!P0 SYNCS.PHASECHK.TRANS64 P0, [R3+URZ+0x98], R0 ;  /* 0x00009800030085a7 */ /* 0x000ee4000800007f */
[----:B---3--:R-:W-:Y:S05]  /*6dc0*/  @!P0 BRA `(.L_x_109) ;  /* 0xfffffffc00f08947 */ /* 0x008fea000383ffff */
[----:B------:R-:W-:Y:S05]  /*6dd0*/  BRA `(.L_x_141) ;  /* 0xffffffe800687947 */ /* 0x000fea000383ffff */
.L_x_111:
[----:B-1----:R1:W2:Y:S02]  /*6de0*/  SYNCS.PHASECHK.TRANS64.TRYWAIT P0, [R5+URZ+0x98], R0 ;  /* 0x00009800050075a7 */ /* 0x0022a4000800017f */
[----:B--2---:R-:W-:Y:S05]  /*6df0*/  @!P0 NANOSLEEP.SYNCS 0x989680 ;  /* 0x009896800000895d */ /* 0x004fea0003900000 */
[----:B------:R-:W2:Y:S02]  /*6e00*/  @!P0 SYNCS.PHASECHK.TRANS64 P0, [R5+URZ+0x98], R0 ;  /* 0x00009800050085a7 */ /* 0x000ea4000800007f */
[----:B--2---:R-:W-:Y:S05]  /*6e10*/  @!P0 BRA `(.L_x_111) ;  /* 0xfffffffc00f08947 */ /* 0x004fea000383ffff */
[----:B------:R-:W-:Y:S05]  /*6e20*/  BRA `(.L_x_142) ;  /* 0xffffffe800887947 */ /* 0x000fea000383ffff */
.L_x_115:
[----:B------:R-:W-:Y:S01]  /*6e30*/  BSSY B1, `(.L_x_143) ;  /* 0x0000006000017945 */ /* 0x000fe20003800000 */
[----:B------:R-:W-:-:S07]  /*6e40*/  IMAD.MOV.U32 R15, RZ, RZ, -0x1 ;  /* 0xffffffffff0f7424 */ /* 0x000fce00078e00ff */
[----:B------:R-:W-:Y:S05]  /*6e50*/  WARPSYNC.COLLECTIVE R15, `(.L_x_144) ;  /* 0x000000000f0c7348 */ /* 0x000fea0003c00000 */
[----:B------:R-:W-:Y:S02]  /*6e60*/  ELECT P6, UR62, PT ;  /* 0x00000000003e782f */ /* 0x000fe400038c0000 */
[----:B------:R-:W-:Y:S01]  /*6e70*/  MOV R14, UR62 ;  /* 0x0000003e000e7c02 */ /* 0x000fe20008000f00 */
[----:B------:R-:W-:Y:S10]  /*6e80*/  ENDCOLLECTIVE ;  /* 0x000000000000791b */ /* 0x000ff40003800000 */
.L_x_144:
[----:B------:R-:W-:Y:S05]  /*6e90*/  BSYNC B1 ;  /* 0x0000000000017941 */ /* 0x000fea0003800000 */
.L_x_143:
[----:B------:R-:W-:Y:S05]  /*6ea0*/  BRA `(.L_x_145) ;  /* 0xffffffec00187947 */ /* 0x000fea000383ffff */
.L_x_118:
[----:B--2---:R2:W3:Y:S02]  /*6eb0*/  SYNCS.PHASECHK.TRANS64.TRYWAIT P1, [R15+URZ+0x40], R8 ;  /* 0x000040080f0075a7 */ /* 0x0044e4000802017f */
[----:B---3--:R-:W-:Y:S05]  /*6ec0*/  @!P1 NANOSLEEP.SYNCS 0x989680 ;  /* 0x009896800000995d */ /* 0x008fea0003900000 */
[----:B------:R-:W3:Y:S02]  /*6ed0*/  @!P1 SYNCS.PHASECHK.TRANS64 P1, [R15+URZ+0x40], R8 ;  /* 0x000040080f0095a7 */ /* 0x000ee4000802007f */
[----:B---3--:R-:W-:Y:S05]  /*6ee0*/  @!P1 BRA `(.L_x_118) ;  /* 0xfffffffc00f09947 */ /* 0x008fea000383ffff */
[----:B------:R-:W-:Y:S05]  /*6ef0*/  BRA `(.L_x_146) ;  /* 0xffffffec004c7947 */ /* 0x000fea000383ffff */
.L_x_127:
[----:B------:R-:W-:Y:S01]  /*6f00*/  BSSY B0, `(.L_x_147) ;  /* 0x0000006000007945 */ /* 0x000fe20003800000 */
[----:B------:R-:W-:-:S07]  /*6f10*/  IMAD.MOV.U32 R15, RZ, RZ, -0x1 ;  /* 0xffffffffff0f7424 */ /* 0x000fce00078e00ff */
[----:B------:R-:W-:Y:S05]  /*6f20*/  WARPSYNC.COLLECTIVE R15, `(.L_x_148) ;  /* 0x000000000f0c7348 */ /* 0x000fea0003c00000 */
[----:B------:R-:W-:Y:S02]  /*6f30*/  ELECT P6, UR62, PT ;  /* 0x00000000003e782f */ /* 0x000fe400038c0000 */
[----:B------:R-:W-:Y:S01]  /*6f40*/  MOV R14, UR62 ;  /* 0x0000003e000e7c02 */ /* 0x000fe20008000f00 */
[----:B------:R-:W-:Y:S10]  /*6f50*/  ENDCOLLECTIVE ;  /* 0x000000000000791b */ /* 0x000ff40003800000 */
.L_x_148:
[----:B------:R-:W-:Y:S05]  /*6f60*/  BSYNC B0 ;  /* 0x0000000000007941 */ /* 0x000fea0003800000 */
.L_x_147:
[----:B------:R-:W-:Y:S05]  /*6f70*/  BRA `(.L_x_149) ;  /* 0xfffffff400a87947 */ /* 0x000fea000383ffff */
.L_x_129:
[----:B-1----:R1:W2:Y:S02]  /*6f80*/  SYNCS.PHASECHK.TRANS64.TRYWAIT P0, [R7+URZ], R4 ;  /* 0x00000004070075a7 */ /* 0x0022a4000800017f */
[----:B--2---:R-:W-:Y:S05]  /*6f90*/  @!P0 NANOSLEEP.SYNCS 0x989680 ;  /* 0x009896800000895d */ /* 0x004fea0003900000 */
[----:B------:R-:W2:Y:S02]  /*6fa0*/  @!P0 SYNCS.PHASECHK.TRANS64 P0, [R7+URZ], R4 ;  /* 0x00000004070085a7 */ /* 0x000ea4000800007f */
[----:B--2---:R-:W-:Y:S05]  /*6fb0*/  @!P0 BRA `(.L_x_129) ;  /* 0xfffffffc00f08947 */ /* 0x004fea000383ffff */
[----:B------:R-:W-:Y:S05]  /*6fc0*/  BRA `(.L_x_150) ;  /* 0xfffffff400e47947 */ /* 0x000fea000383ffff */
.L_x_130:
[----:B-1----:R1:W2:Y:S02]  /*6fd0*/  SYNCS.PHASECHK.TRANS64.TRYWAIT P0, [R6+URZ], R3 ;  /* 0x00000003060075a7 */ /* 0x0022a4000800017f */
[----:B--2---:R-:W-:Y:S05]  /*6fe0*/  @!P0 NANOSLEEP.SYNCS 0x989680 ;  /* 0x009896800000895d */ /* 0x004fea0003900000 */
[----:B------:R-:W2:Y:S02]  /*6ff0*/  @!P0 SYNCS.PHASECHK.TRANS64 P0, [R6+URZ], R3 ;  /* 0x00000003060085a7 */ /* 0x000ea4000800007f */
[----:B--2---:R-:W-:Y:S05]  /*7000*/  @!P0 BRA `(.L_x_130) ;  /* 0xfffffffc00f08947 */ /* 0x004fea000383ffff */
[----:B------:R-:W-:Y:S05]  /*7010*/  BRA `(.L_x_151) ;  /* 0xfffffff400f47947 */ /* 0x000fea000383ffff */
.L_x_131:
[----:B-1----:R1:W2:Y:S02]  /*7020*/  SYNCS.PHASECHK.TRANS64.TRYWAIT P0, [R7+URZ], R4 ;  /* 0x00000004070075a7 */ /* 0x0022a4000800017f */
[----:B--2---:R-:W-:Y:S05]  /*7030*/  @!P0 NANOSLEEP.SYNCS 0x989680 ;  /* 0x009896800000895d */ /* 0x004fea0003900000 */
[----:B------:R-:W2:Y:S02]  /*7040*/  @!P0 SYNCS.PHASECHK.TRANS64 P0, [R7+URZ], R4 ;  /* 0x00000004070085a7 */ /* 0x000ea4000800007f */
[----:B--2---:R-:W-:Y:S05]  /*7050*/  @!P0 BRA `(.L_x_131) ;  /* 0xfffffffc00f08947 */ /* 0x004fea000383ffff */
[----:B------:R-:W-:Y:S05]  /*7060*/  BRA `(.L_x_152) ;  /* 0xfffffff800047947 */ /* 0x000fea000383ffff */
.L_x_132:
[----:B-1----:R1:W2:Y:S02]  /*7070*/  SYNCS.PHASECHK.TRANS64.TRYWAIT P0, [R6+URZ], R3 ;  /* 0x00000003060075a7 */ /* 0x0022a4000800017f */
[----:B--2---:R-:W-:Y:S05]  /*7080*/  @!P0 NANOSLEEP.SYNCS 0x989680 ;  /* 0x009896800000895d */ /* 0x004fea0003900000 */
[----:B------:R-:W2:Y:S02]  /*7090*/  @!P0 SYNCS.PHASECHK.TRANS64 P0, [R6+URZ], R3 ;  /* 0x00000003060085a7 */ /* 0x000ea4000800007f */
[----:B--2---:R-:W-:Y:S05]  /*70a0*/  @!P0 BRA `(.L_x_132) ;  /* 0xfffffffc00f08947 */ /* 0x004fea000383ffff */
[----:B------:R-:W-:Y:S05]  /*70b0*/  BRA `(.L_x_153) ;  /* 0xfffffff800147947 */ /* 0x000fea000383ffff */
.L_x_133:
[----:B-1----:R1:W2:Y:S02]  /*70c0*/  SYNCS.PHASECHK.TRANS64.TRYWAIT P0, [R7+URZ], R4 ;  /* 0x00000004070075a7 */ /* 0x0022a4000800017f */
[----:B--2---:R-:W-:Y:S05]  /*70d0*/  @!P0 NANOSLEEP.SYNCS 0x989680 ;  /* 0x009896800000895d */ /* 0x004fea0003900000 */
[----:B------:R-:W2:Y:S02]  /*70e0*/  @!P0 SYNCS.PHASECHK.TRANS64 P0, [R7+URZ], R4 ;  /* 0x00000004070085a7 */ /* 0x000ea4000800007f */
[----:B--2---:R-:W-:Y:S05]  /*70f0*/  @!P0 BRA `(.L_x_133) ;  /* 0xfffffffc00f08947 */ /* 0x004fea000383ffff */
[----:B------:R-:W-:Y:S05]  /*7100*/  BRA `(.L_x_154) ;  /* 0xfffffff800247947 */ /* 0x000fea000383ffff */
.L_x_134:
[----:B-1----:R1:W2:Y:S02]  /*7110*/  SYNCS.PHASECHK.TRANS64.TRYWAIT P0, [R6+URZ], R3 ;  /* 0x00000003060075a7 */ /* 0x0022a4000800017f */
[----:B--2---:R-:W-:Y:S05]  /*7120*/  @!P0 NANOSLEEP.SYNCS 0x989680 ;  /* 0x009896800000895d */ /* 0x004fea0003900000 */
[----:B------:R-:W2:Y:S02]  /*7130*/  @!P0 SYNCS.PHASECHK.TRANS64 P0, [R6+URZ], R3 ;  /* 0x00000003060085a7 */ /* 0x000ea4000800007f */
[----:B--2---:R-:W-:Y:S05]  /*7140*/  @!P0 BRA `(.L_x_134) ;  /* 0xfffffffc00f08947 */ /* 0x004fea000383ffff */
[----:B------:R-:W-:Y:S05]  /*7150*/  BRA `(.L_x_155) ;  /* 0xfffffff800347947 */ /* 0x000fea000383ffff */
.L_x_135:
[----:B--2---:R2:W3:Y:S02]  /*7160*/  SYNCS.PHASECHK.TRANS64.TRYWAIT P0, [R7+URZ], R4 ;  /* 0x00000004070075a7 */ /* 0x0044e4000800017f */
[----:B---3--:R-:W-:Y:S05]  /*7170*/  @!P0 NANOSLEEP.SYNCS 0x989680 ;  /* 0x009896800000895d */ /* 0x008fea0003900000 */
[----:B------:R-:W3:Y:S02]  /*7180*/  @!P0 SYNCS.PHASECHK.TRANS64 P0, [R7+URZ], R4 ;  /* 0x00000004070085a7 */ /* 0x000ee4000800007f */
[----:B---3--:R-:W-:Y:S05]  /*7190*/  @!P0 BRA `(.L_x_135) ;  /* 0xfffffffc00f08947 */ /* 0x008fea000383ffff */
[----:B------:R-:W-:Y:S05]  /*71a0*/  BRA `(.L_x_156) ;  /* 0xfffffff8003c7947 */ /* 0x000fea000383ffff */
.L_x_157:
[----:B------:R-:W-:-:S00]  /*71b0*/  BRA `(.L_x_157) ;  /* 0xfffffffc00fc7947 */ /* 0x000fc0000383ffff */
[----:B------:R-:W-:-:S00]  /*71c0*/  NOP ;  /* 0x0000000000007918 */ /* 0x000fc00000000000 */
        /* <DEDUP_REMOVED lines=11> */
.L_x_158:


//--------------------- .nv.global.init           --------------------------
	.section	.nv.global.init,"aw",@progbits
.nv.global.init:
	.type		$str$22,@object
	.size		$str$22,($str$26 - $str$22)
$str$22:
        /*0000*/ 	.byte	0x6b, 0x5f, 0x74, 0x69, 0x6c, 0x65, 0x5f, 0x63, 0x6f, 0x75, 0x6e, 0x74, 0x20, 0x3e, 0x3d, 0x20
        /*0010*/ 	.byte	0x31, 0x00
	.type		$str$26,@object
	.size		$str$26,($str$27 - $str$26)
$str$26:
        /*0012*/ 	.byte	0x28, 0x61, 0x64, 0x64, 0x72, 0x65, 0x73, 0x73, 0x20, 0x26, 0x20, 0x6d, 0x61, 0x73, 0x6b, 0x29
        /*0022*/ 	.byte	0x20, 0x3d, 0x3d, 0x20, 0x30, 0x00
	.type		$str$27,@object
	.size		$str$27,($str$23 - $str$27)
$str$27:
        /*0028*/ 	.byte	0x2f, 0x74, 0x6d, 0x70, 0x2f, 0x63, 0x75, 0x74, 0x6c, 0x61, 0x73, 0x73, 0x5f, 0x73, 0x77, 0x65
        /*0038*/ 	.byte	0x65, 0x70, 0x5f, 0x73, 0x72, 0x63, 0x2f, 0x69, 0x6e, 0x63, 0x6c, 0x75, 0x64, 0x65, 0x2f, 0x63
        /*0048*/ 	.byte	0x75, 0x74, 0x65, 0x2f, 0x70, 0x6f, 0x69, 0x6e, 0x74, 0x65, 0x72, 0x5f, 0x66, 0x6c, 0x61, 0x67
        /*0058*/ 	.byte	0x67, 0x65, 0x64, 0x2e, 0x68, 0x70, 0x70, 0x00
	.type		$str$23,@object
	.size		$str$23,(__unnamed_2 - $str$23)
$str$23:
        /*0060*/ 	.byte	0x2f, 0x74, 0x6d, 0x70, 0x2f, 0x63, 0x75, 0x74, 0x6c, 0x61, 0x73, 0x73, 0x5f, 0x73, 0x77, 0x65
        /*0070*/ 	.byte	0x65, 0x70, 0x5f, 0x73, 0x72, 0x63, 0x2f, 0x69, 0x6e, 0x63, 0x6c, 0x75, 0x64, 0x65, 0x2f, 0x63
        /*0080*/ 	.byte	0x75, 0x74, 0x6c, 0x61, 0x73, 0x73, 0x2f, 0x67, 0x65, 0x6d, 0x6d, 0x2f, 0x63, 0x6f, 0x6c, 0x6c
        /*0090*/ 	.byte	0x65, 0x63, 0x74, 0x69, 0x76, 0x65, 0x2f, 0x73, 0x6d, 0x39, 0x30, 0x5f, 0x6d, 0x6d, 0x61, 0x5f
        /*00a0*/ 	.byte	0x74, 0x6d, 0x61, 0x5f, 0x67, 0x6d, 0x6d, 0x61, 0x5f, 0x73, 0x73, 0x5f, 0x77, 0x61, 0x72, 0x70
        /*00b0*/ 	.byte	0x73, 0x70, 0x65, 0x63, 0x69, 0x61, 0x6c, 0x69, 0x7a, 0x65, 0x64, 0x2e, 0x68, 0x70, 0x70, 0x00
	.type		__unnamed_2,@object
	.size		__unnamed_2,(__unnamed_1 - __unnamed_2)
__unnamed_2:
        /*00c0*/ 	.byte	0x61, 0x75, 0x74, 0x6f, 0x20, 0x63, 0x75, 0x74, 0x65, 0x3a, 0x3a, 0x61, 0x73, 0x5f, 0x70, 0x6f
        /* <DEDUP_REMOVED lines=27> */
        /*0280*/ 	.byte	0x3c, 0x34, 0x30, 0x39, 0x36, 0x3e, 0x3e, 0x3e, 0x3e, 0x3e, 0x5d, 0x00
	.type		__unnamed_1,@object
	.size		__unnamed_1,(.L_0 - __unnamed_1)
__unnamed_1:
        /* <DEDUP_REMOVED lines=181> */
        /*0ddc*/ 	.byte	0x5d, 0x00
.L_0:


//--------------------- .nv.shared._ZN7cutlass13device_kernelINS_4gemm6kernel13GemmUniversalIN4cute5tupleIJiiiiEEENS1_10collective13CollectiveMmaINS1_34MainloopSm90TmaGmmaWarpSpecializedILi8ENS5_IJNS4_1CILi1EEESB_SB_EEENS1_35KernelTmaWarpSpecializedCooperativeEEENS5_IJNSA_ILi128EEENSA_ILi64EEESG_EEENS_10bfloat16_tENS5_IJlSB_lEEESI_SJ_NS4_8TiledMMAINS4_8MMA_AtomIJNS4_4SM904GMMA27MMA_64x64x16_F32BF16BF16_SSILNSN_5MajorE0ELSP_0ELNSN_7ScaleInE1ELSQ_1EEEEEENS4_6LayoutINS5_IJNSA_ILi2EEESB_SB_EEENS5_IJSB_NSA_ILi0EEESW_EEEEENS5_IJNS4_10UnderscoreESZ_SZ_EEEEENS4_13SM90_TMA_LOADENS4_14ComposedLayoutINS4_7SwizzleILi3ELi4ELi3EEENS4_18smem_ptr_flag_bitsILi16EEENST_INS5_IJNSA_ILi8EEESG_EEENS5_IJSG_SB_EEEEEEEvNS4_8identityES12_S1C_vS1D_EENS_8epilogue10collective18CollectiveEpilogueINS1F_22Sm90TmaWarpSpecializedILi3ELi2ELi16ELb1ELb0EEEJSH_NS5_IJSF_NSA_ILi32EEEEEESI_SJ_SI_SJ_NS1F_6fusion15FusionCallbacksIS1J_NS1M_13LinCombEltActINS1F_6thread4ReLuESI_fSI_fLNS_15FloatRoundStyleE2EEESH_S1L_JEEES12_NS13_INS14_ILi2ELi4ELi3EEES17_NST_INS5_IJS18_S1K_EEENS5_IJS1K_SB_EEEEEEENS4_17SM75_U32x4_LDSM_NENS4_14SM90_TMA_STOREES1Y_NS4_17SM90_U32x4_STSM_NENS4_9Copy_AtomIJS21_NS_6half_tEEEEvEEEvvEEEEvNT_6ParamsE --------------------------
	.section	.nv.shared._ZN7cutlass13device_kernelINS_4gemm6kernel13GemmUniversalIN4cute5tupleIJiiiiEEENS1_10collective13CollectiveMmaINS1_34MainloopSm90TmaGmmaWarpSpecializedILi8ENS5_IJNS4_1CILi1EEESB_SB_EEENS1_35KernelTmaWarpSpecializedCooperativeEEENS5_IJNSA_ILi128EEENSA_ILi64EEESG_EEENS_10bfloat16_tENS5_IJlSB_lEEESI_SJ_NS4_8TiledMMAINS4_8MMA_AtomIJNS4_4SM904GMMA27MMA_64x64x16_F32BF16BF16_SSILNSN_5MajorE0ELSP_0ELNSN_7ScaleInE1ELSQ_1EEEEEENS4_6LayoutINS5_IJNSA_ILi2EEESB_SB_EEENS5_IJSB_NSA_ILi0EEESW_EEEEENS5_IJNS4_10UnderscoreESZ_SZ_EEEEENS4_13SM90_TMA_LOADENS4_14ComposedLayoutINS4_7SwizzleILi3ELi4ELi3EEENS4_18smem_ptr_flag_bitsILi16EEENST_INS5_IJNSA_ILi8EEESG_EEENS5_IJSG_SB_EEEEEEEvNS4_8identityES12_S1C_vS1D_EENS_8epilogue10collective18CollectiveEpilogueINS1F_22Sm90TmaWarpSpecializedILi3ELi2ELi16ELb1ELb0EEEJSH_NS5_IJSF_NSA_ILi32EEEEEESI_SJ_SI_SJ_NS1F_6fusion15FusionCallbacksIS1J_NS1M_13LinCombEltActINS1F_6thread4ReLuESI_fSI_fLNS_15FloatRoundStyleE2EEESH_S1L_JEEES12_NS13_INS14_ILi2ELi4ELi3EEES17_NST_INS5_IJS18_S1K_EEENS5_IJS1K_SB_EEEEEEENS4_17SM75_U32x4_LDSM_NENS4_14SM90_TMA_STOREES1Y_NS4_17SM90_U32x4_STSM_NENS4_9Copy_AtomIJS21_NS_6half_tEEEEvEEEvvEEEEvNT_6ParamsE,"aw",@nobits
	.sectionflags	@""
	.align	16
	.zero		1024


//--------------------- .nv.shared.reserved.0     --------------------------
	.section	.nv.shared.reserved.0,"aw",@nobits
	.weak		__nv_reservedSMEM_offset_0_alias
	.size		__nv_reservedSMEM_offset_0_alias, 0, 0
	.other		__nv_reservedSMEM_offset_0_alias,@"STO_CUDA_RESERVED_SHARED STV_DEFAULT"
__nv_reservedSMEM_offset_0_alias:
	.zero		0


//--------------------- .nv.global                --------------------------
	.section	.nv.global,"aw",@nobits
.nv.global:
	.type		_ZN39_INTERNAL_47cc61b7_4_k_cu_e4cb391a_27904cute1_E,@object
	.size		_ZN39_INTERNAL_47cc61b7_4_k_cu_e4cb391a_27904cute1_E,(_ZN39_INTERNAL_47cc61b7_4_k_cu_e4cb391a_27904cuda3std3__45__cpo6cbeginE - _ZN39_INTERNAL_47cc61b7_4_k_cu_e4cb391a_27904cute1_E)
_ZN39_INTERNAL_47cc61b7_4_k_cu_e4cb391a_27904cute1_E:
	.zero		1
	.type		_ZN39_INTERNAL_47cc61b7_4_k_cu_e4cb391a_27904cuda3std3__45__cpo6cbeginE,@object
	.size		_ZN39_INTERNAL_47cc61b7_4_k_cu_e4cb391a_27904cuda3std3__45__cpo6cbeginE,(_ZN39_INTERNAL_47cc61b7_4_k_cu_e4cb391a_27904cuda3std3__48in_placeE - _ZN39_INTERNAL_47cc61b7_4_k_cu_e4cb391a_27904cuda3std3__45__cpo6cbeginE)
_ZN39_INTERNAL_47cc61b7_4_k_cu_e4cb391a_27904cuda3std3__45__cpo6cbeginE:
	.zero		1
	.type		_ZN39_INTERNAL_47cc61b7_4_k_cu_e4cb391a_27904cuda3std3__48in_placeE,@object
	.size		_ZN39_INTERNAL_47cc61b7_4_k_cu_e4cb391a_27904cuda3std3__48in_placeE,(_ZN39_INTERNAL_47cc61b7_4_k_cu_e4cb391a_27904cuda3std6ranges3__45__cpo9iter_moveE - _ZN39_INTERNAL_47cc61b7_4_k_cu_e4cb391a_27904cuda3std3__48in_placeE)
_ZN39_INTERNAL_47cc61b7_4_k_cu_e4cb391a_27904cuda3std3__48in_placeE:
	.zero		1
	.type		_ZN39_INTERNAL_47cc61b7_4_k_cu_e4cb391a_27904cuda3std6ranges3__45__cpo9iter_moveE,@object
	.size		_ZN39_INTERNAL_47cc61b7_4_k_cu_e4cb391a_27904cuda3std6ranges3__45__cpo9iter_moveE,(_ZN39_INTERNAL_47cc61b7_4_k_cu_e4cb391a_27904cuda3std3__45__cpo5beginE - _ZN39_INTERNAL_47cc61b7_4_k_cu_e4cb391a_27904cuda3std6ranges3__45__cpo9iter_moveE)
_ZN39_INTERNAL_47cc61b7_4_k_cu_e4cb391a_27904cuda3std6ranges3__45__cpo9iter_moveE:
	.zero		1
	.type		_ZN39_INTERNAL_47cc61b7_4_k_cu_e4cb391a_27904cuda3std3__45__cpo5beginE,@object
	.size		_ZN39_INTERNAL_47cc61b7_4_k_cu_e4cb391a_27904cuda3std3__45__cpo5beginE,(_ZN39_INTERNAL_47cc61b7_4_k_cu_e4cb391a_27904cuda3std3__441_GLOBAL__N__47cc61b7_4_k_cu_e4cb391a_27906ignoreE - _ZN39_INTERNAL_47cc61b7_4_k_cu_e4cb391a_27904cuda3std3__45__cpo5beginE)
_ZN39_INTERNAL_47cc61b7_4_k_cu_e4cb391a_27904cuda3std3__45__cpo5beginE:
	.zero		1
	.type		_ZN39_INTERNAL_47cc61b7_4_k_cu_e4cb391a_27904cuda3std3__441_GLOBAL__N__47cc61b7_4_k_cu_e4cb391a_27906ignoreE,@object
	.size		_ZN39_INTERNAL_47cc61b7_4_k_cu_e4cb391a_27904cuda3std3__441_GLOBAL__N__47cc61b7_4_k_cu_e4cb391a_27906ignoreE,(_ZN39_INTERNAL_47cc61b7_4_k_cu_e4cb391a_27904cute7productE - _ZN39_INTERNAL_47cc61b7_4_k_cu_e4cb391a_27904cuda3std3__441_GLOBAL__N__47cc61b7_4_k_cu_e4cb391a_27906ignoreE)
_ZN39_INTERNAL_47cc61b7_4_k_cu_e4cb391a_27904cuda3std3__441_GLOBAL__N__47cc61b7_4_k_cu_e4cb391a_27906ignoreE:
	.zero		1
	.type		_ZN39_INTERNAL_47cc61b7_4_k_cu_e4cb391a_27904cute7productE,@object
	.size		_ZN39_INTERNAL_47cc61b7_4_k_cu_e4cb391a_27904cute7productE,(_ZN39_INTERNAL_47cc61b7_4_k_cu_e4cb391a_27904cuda3std3__45__cpo3endE - _ZN39_INTERNAL_47cc61b7_4_k_cu_e4cb391a_27904cute7productE)
_ZN39_INTERNAL_47cc61b7_4_k_cu_e4cb391a_27904cute7productE:
	.zero		1
	.type		_ZN39_INTERNAL_47cc61b7_4_k_cu_e4cb391a_27904cuda3std3__45__cpo3endE,@object
	.size		_ZN39_INTERNAL_47cc61b7_4_k_cu_e4cb391a_27904cuda3std3__45__cpo3endE,(_ZN39_INTERNAL_47cc61b7_4_k_cu_e4cb391a_27904cuda3std3__419piecewise_constructE - _ZN39_INTERNAL_47cc61b7_4_k_cu_e4cb391a_27904cuda3std3__45__cpo3endE)
_ZN39_INTERNAL_47cc61b7_4_k_cu_e4cb391a_27904cuda3std3__45__cpo3endE:
	.zero		1
	.type		_ZN39_INTERNAL_47cc61b7_4_k_cu_e4cb391a_27904cuda3std3__419piecewise_constructE,@object
	.size		_ZN39_INTERNAL_47cc61b7_4_k_cu_e4cb391a_27904cuda3std3__419piecewise_constructE,(_ZN39_INTERNAL_47cc61b7_4_k_cu_e4cb391a_27904cuda3std3__45__cpo4cendE - _ZN39_INTERNAL_47cc61b7_4_k_cu_e4cb391a_27904cuda3std3__419piecewise_constructE)
_ZN39_INTERNAL_47cc61b7_4_k_cu_e4cb391a_27904cuda3std3__419piecewise_constructE:
	.zero		1
	.type		_ZN39_INTERNAL_47cc61b7_4_k_cu_e4cb391a_27904cuda3std3__45__cpo4cendE,@object
	.size		_ZN39_INTERNAL_47cc61b7_4_k_cu_e4cb391a_27904cuda3std3__45__cpo4cendE,(_ZN39_INTERNAL_47cc61b7_4_k_cu_e4cb391a_27904cuda3std6ranges3__45__cpo4swapE - _ZN39_INTERNAL_47cc61b7_4_k_cu_e4cb391a_27904cuda3std3__45__cpo4cendE)
_ZN39_INTERNAL_47cc61b7_4_k_cu_e4cb391a_27904cuda3std3__45__cpo4cendE:
	.zero		1
	.type		_ZN39_INTERNAL_47cc61b7_4_k_cu_e4cb391a_27904cuda3std6ranges3__45__cpo4swapE,@object
	.size		_ZN39_INTERNAL_47cc61b7_4_k_cu_e4cb391a_27904cuda3std6ranges3__45__cpo4swapE,(.L_9 - _ZN39_INTERNAL_47cc61b7_4_k_cu_e4cb391a_27904cuda3std6ranges3__45__cpo4swapE)
_ZN39_INTERNAL_47cc61b7_4_k_cu_e4cb391a_27904cuda3std6ranges3__45__cpo4swapE:
	.zero		1
.L_9:


//--------------------- .nv.constant0._ZN7cutlass13device_kernelINS_4gemm6kernel13GemmUniversalIN4cute5tupleIJiiiiEEENS1_10collective13CollectiveMmaINS1_34MainloopSm90TmaGmmaWarpSpecializedILi8ENS5_IJNS4_1CILi1EEESB_SB_EEENS1_35KernelTmaWarpSpecializedCooperativeEEENS5_IJNSA_ILi128EEENSA_ILi64EEESG_EEENS_10bfloat16_tENS5_IJlSB_lEEESI_SJ_NS4_8TiledMMAINS4_8MMA_AtomIJNS4_4SM904GMMA27MMA_64x64x16_F32BF16BF16_SSILNSN_5MajorE0ELSP_0ELNSN_7ScaleInE1ELSQ_1EEEEEENS4_6LayoutINS5_IJNSA_ILi2EEESB_SB_EEENS5_IJSB_NSA_ILi0EEESW_EEEEENS5_IJNS4_10UnderscoreESZ_SZ_EEEEENS4_13SM90_TMA_LOADENS4_14ComposedLayoutINS4_7SwizzleILi3ELi4ELi3EEENS4_18smem_ptr_flag_bitsILi16EEENST_INS5_IJNSA_ILi8EEESG_EEENS5_IJSG_SB_EEEEEEEvNS4_8identityES12_S1C_vS1D_EENS_8epilogue10collective18CollectiveEpilogueINS1F_22Sm90TmaWarpSpecializedILi3ELi2ELi16ELb1ELb0EEEJSH_NS5_IJSF_NSA_ILi32EEEEEESI_SJ_SI_SJ_NS1F_6fusion15FusionCallbacksIS1J_NS1M_13LinCombEltActINS1F_6thread4ReLuESI_fSI_fLNS_15FloatRoundStyleE2EEESH_S1L_JEEES12_NS13_INS14_ILi2ELi4ELi3EEES17_NST_INS5_IJS18_S1K_EEENS5_IJS1K_SB_EEEEEEENS4_17SM75_U32x4_LDSM_NENS4_14SM90_TMA_STOREES1Y_NS4_17SM90_U32x4_STSM_NENS4_9Copy_AtomIJS21_NS_6half_tEEEEvEEEvvEEEEvNT_6ParamsE --------------------------
	.section	.nv.constant0._ZN7cutlass13device_kernelINS_4gemm6kernel13GemmUniversalIN4cute5tupleIJiiiiEEENS1_10collective13CollectiveMmaINS1_34MainloopSm90TmaGmmaWarpSpecializedILi8ENS5_IJNS4_1CILi1EEESB_SB_EEENS1_35KernelTmaWarpSpecializedCooperativeEEENS5_IJNSA_ILi128EEENSA_ILi64EEESG_EEENS_10bfloat16_tENS5_IJlSB_lEEESI_SJ_NS4_8TiledMMAINS4_8MMA_AtomIJNS4_4SM904GMMA27MMA_64x64x16_F32BF16BF16_SSILNSN_5MajorE0ELSP_0ELNSN_7ScaleInE1ELSQ_1EEEEEENS4_6LayoutINS5_IJNSA_ILi2EEESB_SB_EEENS5_IJSB_NSA_ILi0EEESW_EEEEENS5_IJNS4_10UnderscoreESZ_SZ_EEEEENS4_13SM90_TMA_LOADENS4_14ComposedLayoutINS4_7SwizzleILi3ELi4ELi3EEENS4_18smem_ptr_flag_bitsILi16EEENST_INS5_IJNSA_ILi8EEESG_EEENS5_IJSG_SB_EEEEEEEvNS4_8identityES12_S1C_vS1D_EENS_8epilogue10collective18CollectiveEpilogueINS1F_22Sm90TmaWarpSpecializedILi3ELi2ELi16ELb1ELb0EEEJSH_NS5_IJSF_NSA_ILi32EEEEEESI_SJ_SI_SJ_NS1F_6fusion15FusionCallbacksIS1J_NS1M_13LinCombEltActINS1F_6thread4ReLuESI_fSI_fLNS_15FloatRoundStyleE2EEESH_S1L_JEEES12_NS13_INS14_ILi2ELi4ELi3EEES17_NST_INS5_IJS18_S1K_EEENS5_IJS1K_SB_EEEEEEENS4_17SM75_U32x4_LDSM_NENS4_14SM90_TMA_STOREES1Y_NS4_17SM90_U32x4_STSM_NENS4_9Copy_AtomIJS21_NS_6half_tEEEEvEEEvvEEEEvNT_6ParamsE,"a",@progbits
	.sectionflags	@""
	.align	4
.nv.constant0._ZN7cutlass13device_kernelINS_4gemm6kernel13GemmUniversalIN4cute5tupleIJiiiiEEENS1_10collective13CollectiveMmaINS1_34MainloopSm90TmaGmmaWarpSpecializedILi8ENS5_IJNS4_1CILi1EEESB_SB_EEENS1_35KernelTmaWarpSpecializedCooperativeEEENS5_IJNSA_ILi128EEENSA_ILi64EEESG_EEENS_10bfloat16_tENS5_IJlSB_lEEESI_SJ_NS4_8TiledMMAINS4_8MMA_AtomIJNS4_4SM904GMMA27MMA_64x64x16_F32BF16BF16_SSILNSN_5MajorE0ELSP_0ELNSN_7ScaleInE1ELSQ_1EEEEEENS4_6LayoutINS5_IJNSA_ILi2EEESB_SB_EEENS5_IJSB_NSA_ILi0EEESW_EEEEENS5_IJNS4_10UnderscoreESZ_SZ_EEEEENS4_13SM90_TMA_LOADENS4_14ComposedLayoutINS4_7SwizzleILi3ELi4ELi3EEENS4_18smem_ptr_flag_bitsILi16EEENST_INS5_IJNSA_ILi8EEESG_EEENS5_IJSG_SB_EEEEEEEvNS4_8identityES12_S1C_vS1D_EENS_8epilogue10collective18CollectiveEpilogueINS1F_22Sm90TmaWarpSpecializedILi3ELi2ELi16ELb1ELb0EEEJSH_NS5_IJSF_NSA_ILi32EEEEEESI_SJ_SI_SJ_NS1F_6fusion15FusionCallbacksIS1J_NS1M_13LinCombEltActINS1F_6thread4ReLuESI_fSI_fLNS_15FloatRoundStyleE2EEESH_S1L_JEEES12_NS13_INS14_ILi2ELi4ELi3EEES17_NST_INS5_IJS18_S1K_EEENS5_IJS1K_SB_EEEEEEENS4_17SM75_U32x4_LDSM_NENS4_14SM90_TMA_STOREES1Y_NS4_17SM90_U32x4_STSM_NENS4_9Copy_AtomIJS21_NS_6half_tEEEEvEEEvvEEEEvNT_6ParamsE:
	.zero		2432


//--------------------- SYMBOLS --------------------------

	.type		.nv.reservedSmem.offset0,@object
	.size		.nv.reservedSmem.offset0,0x4
	.type		__assertfail,@function
